//
// Generated by NVIDIA NVVM Compiler
//
// Compiler Build ID: CL-36424714
// Cuda compilation tools, release 13.0, V13.0.88
// Based on NVVM 20.0.0
//

.version 9.0
.target sm_100
.address_size 64

	// .globl	_Z15circularShift2DPfS_iiii
.global .align 4 .b8 __cudart_i2opi_f[24] = {65, 144, 67, 60, 153, 149, 98, 219, 192, 221, 52, 245, 209, 87, 39, 252, 41, 21, 68, 78, 110, 131, 249, 162};

.visible .entry _Z15circularShift2DPfS_iiii(
	.param .u64 .ptr .align 1 _Z15circularShift2DPfS_iiii_param_0,
	.param .u64 .ptr .align 1 _Z15circularShift2DPfS_iiii_param_1,
	.param .u32 _Z15circularShift2DPfS_iiii_param_2,
	.param .u32 _Z15circularShift2DPfS_iiii_param_3,
	.param .u32 _Z15circularShift2DPfS_iiii_param_4,
	.param .u32 _Z15circularShift2DPfS_iiii_param_5
)
{
	.reg .pred 	%p<4>;
	.reg .b32 	%r<25>;
	.reg .b32 	%f<2>;
	.reg .b64 	%rd<9>;

	ld.param.u64 	%rd1, [_Z15circularShift2DPfS_iiii_param_0];
	ld.param.u64 	%rd2, [_Z15circularShift2DPfS_iiii_param_1];
	ld.param.u32 	%r3, [_Z15circularShift2DPfS_iiii_param_2];
	ld.param.u32 	%r7, [_Z15circularShift2DPfS_iiii_param_3];
	ld.param.u32 	%r5, [_Z15circularShift2DPfS_iiii_param_4];
	ld.param.u32 	%r6, [_Z15circularShift2DPfS_iiii_param_5];
	mov.u32 	%r8, %ctaid.x;
	mov.u32 	%r9, %ntid.x;
	mov.u32 	%r10, %tid.x;
	mad.lo.s32 	%r1, %r8, %r9, %r10;
	mov.u32 	%r11, %ctaid.y;
	mov.u32 	%r12, %ntid.y;
	mov.u32 	%r13, %tid.y;
	mad.lo.s32 	%r14, %r11, %r12, %r13;
	setp.ge.s32 	%p1, %r1, %r3;
	setp.ge.s32 	%p2, %r14, %r7;
	or.pred  	%p3, %p1, %p2;
	@%p3 bra 	$L__BB0_2;
	cvta.to.global.u64 	%rd3, %rd2;
	cvta.to.global.u64 	%rd4, %rd1;
	sub.s32 	%r15, %r14, %r6;
	rem.s32 	%r16, %r15, %r7;
	add.s32 	%r17, %r16, %r7;
	rem.s32 	%r18, %r17, %r7;
	sub.s32 	%r19, %r1, %r5;
	rem.s32 	%r20, %r19, %r3;
	add.s32 	%r21, %r20, %r3;
	rem.s32 	%r22, %r21, %r3;
	mad.lo.s32 	%r23, %r18, %r3, %r22;
	mul.wide.s32 	%rd5, %r23, 4;
	add.s64 	%rd6, %rd3, %rd5;
	ld.global.f32 	%f1, [%rd6];
	mad.lo.s32 	%r24, %r3, %r14, %r1;
	mul.wide.s32 	%rd7, %r24, 4;
	add.s64 	%rd8, %rd4, %rd7;
	st.global.f32 	[%rd8], %f1;
$L__BB0_2:
	ret;

}
	// .globl	_Z26discreteFourierTransform2DPfS_ii
.visible .entry _Z26discreteFourierTransform2DPfS_ii(
	.param .u64 .ptr .align 1 _Z26discreteFourierTransform2DPfS_ii_param_0,
	.param .u64 .ptr .align 1 _Z26discreteFourierTransform2DPfS_ii_param_1,
	.param .u32 _Z26discreteFourierTransform2DPfS_ii_param_2,
	.param .u32 _Z26discreteFourierTransform2DPfS_ii_param_3
)
{
	.local .align 4 .b8 	__local_depot1[28];
	.reg .b64 	%SP;
	.reg .b64 	%SPL;
	.reg .pred 	%p<23>;
	.reg .b32 	%r<102>;
	.reg .b32 	%f<68>;
	.reg .b64 	%rd<47>;
	.reg .b64 	%fd<18>;

	mov.u64 	%SPL, __local_depot1;
	ld.param.u64 	%rd15, [_Z26discreteFourierTransform2DPfS_ii_param_1];
	ld.param.u32 	%r35, [_Z26discreteFourierTransform2DPfS_ii_param_2];
	ld.param.u32 	%r37, [_Z26discreteFourierTransform2DPfS_ii_param_3];
	add.u64 	%rd1, %SPL, 0;
	add.u64 	%rd2, %SPL, 0;
	mov.u32 	%r38, %ctaid.x;
	mov.u32 	%r39, %ntid.x;
	mov.u32 	%r40, %tid.x;
	mad.lo.s32 	%r1, %r38, %r39, %r40;
	mov.u32 	%r41, %ctaid.y;
	mov.u32 	%r42, %ntid.y;
	mov.u32 	%r43, %tid.y;
	mad.lo.s32 	%r44, %r41, %r42, %r43;
	setp.ge.s32 	%p1, %r1, %r35;
	setp.ge.s32 	%p2, %r44, %r37;
	or.pred  	%p3, %p1, %p2;
	@%p3 bra 	$L__BB1_23;
	setp.lt.s32 	%p4, %r35, 1;
	mov.f32 	%f63, 0f00000000;
	mov.f32 	%f62, %f63;
	@%p4 bra 	$L__BB1_22;
	cvta.to.global.u64 	%rd3, %rd15;
	cvt.rn.f64.u32 	%fd1, %r37;
	cvt.rn.f64.s32 	%fd2, %r35;
	cvt.rn.f64.s32 	%fd5, %r1;
	mul.f64 	%fd3, %fd5, 0d401921FB54442D18;
	mov.f32 	%f62, 0f00000000;
	mov.b32 	%r92, 0;
	cvt.rn.f64.u32 	%fd7, %r44;
	mul.f64 	%fd8, %fd7, 0dC01921FB54442D18;
	mov.u64 	%rd30, __cudart_i2opi_f;
	mov.f32 	%f63, %f62;
$L__BB1_3:
	mul.lo.s32 	%r4, %r92, %r35;
	cvt.rn.f64.u32 	%fd6, %r92;
	mul.f64 	%fd9, %fd8, %fd6;
	div.rn.f64 	%fd4, %fd9, %fd1;
	mov.b32 	%r93, 0;
$L__BB1_4:
	add.s32 	%r47, %r93, %r4;
	mul.wide.u32 	%rd18, %r47, 4;
	add.s64 	%rd19, %rd3, %rd18;
	ld.global.f32 	%f5, [%rd19];
	cvt.rn.f64.u32 	%fd10, %r93;
	mul.f64 	%fd11, %fd3, %fd10;
	div.rn.f64 	%fd12, %fd11, %fd2;
	sub.f64 	%fd13, %fd4, %fd12;
	cvt.rn.f32.f64 	%f6, %fd13;
	mul.f32 	%f21, %f6, 0f3F22F983;
	cvt.rni.s32.f32 	%r101, %f21;
	cvt.rn.f32.s32 	%f22, %r101;
	fma.rn.f32 	%f23, %f22, 0fBFC90FDA, %f6;
	fma.rn.f32 	%f24, %f22, 0fB3A22168, %f23;
	fma.rn.f32 	%f65, %f22, 0fA7C234C5, %f24;
	abs.f32 	%f8, %f6;
	setp.ltu.f32 	%p5, %f8, 0f47CE4780;
	mov.u32 	%r97, %r101;
	mov.f32 	%f64, %f65;
	@%p5 bra 	$L__BB1_12;
	setp.eq.f32 	%p6, %f8, 0f7F800000;
	@%p6 bra 	$L__BB1_11;
	mov.b32 	%r7, %f6;
	shl.b32 	%r49, %r7, 8;
	or.b32  	%r8, %r49, -2147483648;
	mov.b64 	%rd45, 0;
	mov.b32 	%r94, 0;
	mov.u64 	%rd43, %rd30;
	mov.u64 	%rd44, %rd2;
$L__BB1_7:
	.pragma "nounroll";
	ld.global.nc.u32 	%r50, [%rd43];
	mad.wide.u32 	%rd22, %r50, %r8, %rd45;
	shr.u64 	%rd45, %rd22, 32;
	st.local.u32 	[%rd44], %rd22;
	add.s32 	%r94, %r94, 1;
	add.s64 	%rd44, %rd44, 4;
	add.s64 	%rd43, %rd43, 4;
	setp.ne.s32 	%p7, %r94, 6;
	@%p7 bra 	$L__BB1_7;
	shr.u32 	%r51, %r7, 23;
	st.local.u32 	[%rd2+24], %rd45;
	and.b32  	%r11, %r51, 31;
	and.b32  	%r52, %r51, 224;
	add.s32 	%r53, %r52, -128;
	shr.u32 	%r54, %r53, 5;
	mul.wide.u32 	%rd23, %r54, 4;
	sub.s64 	%rd10, %rd2, %rd23;
	ld.local.u32 	%r95, [%rd10+24];
	ld.local.u32 	%r96, [%rd10+20];
	setp.eq.s32 	%p8, %r11, 0;
	@%p8 bra 	$L__BB1_10;
	shf.l.wrap.b32 	%r95, %r96, %r95, %r11;
	ld.local.u32 	%r55, [%rd10+16];
	shf.l.wrap.b32 	%r96, %r55, %r96, %r11;
$L__BB1_10:
	shr.u32 	%r56, %r95, 30;
	shf.l.wrap.b32 	%r57, %r96, %r95, 2;
	shl.b32 	%r58, %r96, 2;
	shr.u32 	%r59, %r57, 31;
	add.s32 	%r60, %r59, %r56;
	neg.s32 	%r61, %r60;
	setp.lt.s32 	%p9, %r7, 0;
	selp.b32 	%r97, %r61, %r60, %p9;
	xor.b32  	%r62, %r57, %r7;
	shr.s32 	%r63, %r57, 31;
	xor.b32  	%r64, %r63, %r57;
	xor.b32  	%r65, %r63, %r58;
	cvt.u64.u32 	%rd24, %r64;
	shl.b64 	%rd25, %rd24, 32;
	cvt.u64.u32 	%rd26, %r65;
	or.b64  	%rd27, %rd25, %rd26;
	cvt.rn.f64.s64 	%fd14, %rd27;
	mul.f64 	%fd15, %fd14, 0d3BF921FB54442D19;
	cvt.rn.f32.f64 	%f25, %fd15;
	neg.f32 	%f26, %f25;
	setp.lt.s32 	%p10, %r62, 0;
	selp.f32 	%f64, %f26, %f25, %p10;
	bra.uni 	$L__BB1_12;
$L__BB1_11:
	mov.f32 	%f27, 0f00000000;
	mul.rn.f32 	%f64, %f6, %f27;
	mov.b32 	%r97, 0;
$L__BB1_12:
	mul.rn.f32 	%f28, %f64, %f64;
	and.b32  	%r67, %r97, 1;
	setp.eq.b32 	%p12, %r67, 1;
	selp.f32 	%f29, 0f3F800000, %f64, %p12;
	fma.rn.f32 	%f30, %f28, %f29, 0f00000000;
	fma.rn.f32 	%f31, %f28, 0f37CBAC00, 0fBAB607ED;
	selp.f32 	%f32, %f31, 0fB94D4153, %p12;
	selp.f32 	%f33, 0f3D2AAABB, 0f3C0885E4, %p12;
	fma.rn.f32 	%f34, %f32, %f28, %f33;
	selp.f32 	%f35, 0fBEFFFFFF, 0fBE2AAAA8, %p12;
	fma.rn.f32 	%f36, %f34, %f28, %f35;
	fma.rn.f32 	%f37, %f36, %f30, %f29;
	and.b32  	%r68, %r97, 2;
	setp.eq.s32 	%p13, %r68, 0;
	mov.f32 	%f38, 0f00000000;
	sub.f32 	%f39, %f38, %f37;
	selp.f32 	%f40, %f37, %f39, %p13;
	fma.rn.f32 	%f63, %f5, %f40, %f63;
	@%p5 bra 	$L__BB1_20;
	setp.eq.f32 	%p14, %f8, 0f7F800000;
	@%p14 bra 	$L__BB1_19;
	mov.b32 	%r20, %f6;
	shl.b32 	%r70, %r20, 8;
	or.b32  	%r21, %r70, -2147483648;
	mov.b64 	%rd46, 0;
	mov.b32 	%r98, 0;
$L__BB1_15:
	.pragma "nounroll";
	mul.wide.u32 	%rd29, %r98, 4;
	add.s64 	%rd31, %rd30, %rd29;
	ld.global.nc.u32 	%r71, [%rd31];
	mad.wide.u32 	%rd32, %r71, %r21, %rd46;
	shr.u64 	%rd46, %rd32, 32;
	add.s64 	%rd33, %rd1, %rd29;
	st.local.u32 	[%rd33], %rd32;
	add.s32 	%r98, %r98, 1;
	setp.ne.s32 	%p15, %r98, 6;
	@%p15 bra 	$L__BB1_15;
	shr.u32 	%r72, %r20, 23;
	st.local.u32 	[%rd1+24], %rd46;
	and.b32  	%r24, %r72, 31;
	and.b32  	%r73, %r72, 224;
	add.s32 	%r74, %r73, -128;
	shr.u32 	%r75, %r74, 5;
	mul.wide.u32 	%rd34, %r75, 4;
	sub.s64 	%rd13, %rd1, %rd34;
	ld.local.u32 	%r99, [%rd13+24];
	ld.local.u32 	%r100, [%rd13+20];
	setp.eq.s32 	%p16, %r24, 0;
	@%p16 bra 	$L__BB1_18;
	shf.l.wrap.b32 	%r99, %r100, %r99, %r24;
	ld.local.u32 	%r76, [%rd13+16];
	shf.l.wrap.b32 	%r100, %r76, %r100, %r24;
$L__BB1_18:
	shr.u32 	%r77, %r99, 30;
	shf.l.wrap.b32 	%r78, %r100, %r99, 2;
	shl.b32 	%r79, %r100, 2;
	shr.u32 	%r80, %r78, 31;
	add.s32 	%r81, %r80, %r77;
	neg.s32 	%r82, %r81;
	setp.lt.s32 	%p17, %r20, 0;
	selp.b32 	%r101, %r82, %r81, %p17;
	xor.b32  	%r83, %r78, %r20;
	shr.s32 	%r84, %r78, 31;
	xor.b32  	%r85, %r84, %r78;
	xor.b32  	%r86, %r84, %r79;
	cvt.u64.u32 	%rd35, %r85;
	shl.b64 	%rd36, %rd35, 32;
	cvt.u64.u32 	%rd37, %r86;
	or.b64  	%rd38, %rd36, %rd37;
	cvt.rn.f64.s64 	%fd16, %rd38;
	mul.f64 	%fd17, %fd16, 0d3BF921FB54442D19;
	cvt.rn.f32.f64 	%f41, %fd17;
	neg.f32 	%f42, %f41;
	setp.lt.s32 	%p18, %r83, 0;
	selp.f32 	%f65, %f42, %f41, %p18;
	bra.uni 	$L__BB1_20;
$L__BB1_19:
	mov.f32 	%f43, 0f00000000;
	mul.rn.f32 	%f65, %f6, %f43;
	mov.b32 	%r101, 0;
$L__BB1_20:
	add.s32 	%r88, %r101, 1;
	mul.rn.f32 	%f44, %f65, %f65;
	and.b32  	%r89, %r101, 1;
	setp.eq.b32 	%p19, %r89, 1;
	selp.f32 	%f45, %f65, 0f3F800000, %p19;
	fma.rn.f32 	%f46, %f44, %f45, 0f00000000;
	fma.rn.f32 	%f47, %f44, 0f37CBAC00, 0fBAB607ED;
	selp.f32 	%f48, 0fB94D4153, %f47, %p19;
	selp.f32 	%f49, 0f3C0885E4, 0f3D2AAABB, %p19;
	fma.rn.f32 	%f50, %f48, %f44, %f49;
	selp.f32 	%f51, 0fBE2AAAA8, 0fBEFFFFFF, %p19;
	fma.rn.f32 	%f52, %f50, %f44, %f51;
	fma.rn.f32 	%f53, %f52, %f46, %f45;
	and.b32  	%r90, %r88, 2;
	setp.eq.s32 	%p20, %r90, 0;
	mov.f32 	%f54, 0f00000000;
	sub.f32 	%f55, %f54, %f53;
	selp.f32 	%f56, %f53, %f55, %p20;
	fma.rn.f32 	%f62, %f5, %f56, %f62;
	add.s32 	%r93, %r93, 1;
	setp.ne.s32 	%p21, %r93, %r35;
	@%p21 bra 	$L__BB1_4;
	add.s32 	%r92, %r92, 1;
	setp.ne.s32 	%p22, %r92, %r37;
	@%p22 bra 	$L__BB1_3;
$L__BB1_22:
	ld.param.u64 	%rd42, [_Z26discreteFourierTransform2DPfS_ii_param_0];
	mul.f32 	%f57, %f62, %f62;
	fma.rn.f32 	%f58, %f63, %f63, %f57;
	sqrt.rn.f32 	%f59, %f58;
	mad.lo.s32 	%r91, %r35, %r44, %r1;
	cvta.to.global.u64 	%rd39, %rd42;
	mul.wide.s32 	%rd40, %r91, 4;
	add.s64 	%rd41, %rd39, %rd40;
	st.global.f32 	[%rd41], %f59;
$L__BB1_23:
	ret;

}
	// .globl	_Z20circularShiftBatch2DPfS_iiiii
.visible .entry _Z20circularShiftBatch2DPfS_iiiii(
	.param .u64 .ptr .align 1 _Z20circularShiftBatch2DPfS_iiiii_param_0,
	.param .u64 .ptr .align 1 _Z20circularShiftBatch2DPfS_iiiii_param_1,
	.param .u32 _Z20circularShiftBatch2DPfS_iiiii_param_2,
	.param .u32 _Z20circularShiftBatch2DPfS_iiiii_param_3,
	.param .u32 _Z20circularShiftBatch2DPfS_iiiii_param_4,
	.param .u32 _Z20circularShiftBatch2DPfS_iiiii_param_5,
	.param .u32 _Z20circularShiftBatch2DPfS_iiiii_param_6
)
{
	.reg .pred 	%p<6>;
	.reg .b32 	%r<34>;
	.reg .b32 	%f<2>;
	.reg .b64 	%rd<9>;

	ld.param.u64 	%rd1, [_Z20circularShiftBatch2DPfS_iiiii_param_0];
	ld.param.u64 	%rd2, [_Z20circularShiftBatch2DPfS_iiiii_param_1];
	ld.param.u32 	%r4, [_Z20circularShiftBatch2DPfS_iiiii_param_2];
	ld.param.u32 	%r8, [_Z20circularShiftBatch2DPfS_iiiii_param_3];
	ld.param.u32 	%r9, [_Z20circularShiftBatch2DPfS_iiiii_param_4];
	ld.param.u32 	%r6, [_Z20circularShiftBatch2DPfS_iiiii_param_5];
	ld.param.u32 	%r7, [_Z20circularShiftBatch2DPfS_iiiii_param_6];
	mov.u32 	%r10, %ctaid.x;
	mov.u32 	%r11, %ntid.x;
	mov.u32 	%r12, %tid.x;
	mad.lo.s32 	%r1, %r10, %r11, %r12;
	mov.u32 	%r13, %ctaid.y;
	mov.u32 	%r14, %ntid.y;
	mov.u32 	%r15, %tid.y;
	mad.lo.s32 	%r16, %r13, %r14, %r15;
	mov.u32 	%r17, %ctaid.z;
	mov.u32 	%r18, %ntid.z;
	mov.u32 	%r19, %tid.z;
	mad.lo.s32 	%r3, %r17, %r18, %r19;
	setp.ge.s32 	%p1, %r1, %r4;
	setp.ge.s32 	%p2, %r16, %r8;
	or.pred  	%p3, %p1, %p2;
	setp.ge.s32 	%p4, %r3, %r9;
	or.pred  	%p5, %p3, %p4;
	@%p5 bra 	$L__BB2_2;
	cvta.to.global.u64 	%rd3, %rd2;
	cvta.to.global.u64 	%rd4, %rd1;
	mul.lo.s32 	%r20, %r4, %r3;
	mul.lo.s32 	%r21, %r20, %r8;
	sub.s32 	%r22, %r16, %r7;
	rem.s32 	%r23, %r22, %r8;
	add.s32 	%r24, %r23, %r8;
	rem.s32 	%r25, %r24, %r8;
	mad.lo.s32 	%r26, %r25, %r4, %r21;
	sub.s32 	%r27, %r1, %r6;
	rem.s32 	%r28, %r27, %r4;
	add.s32 	%r29, %r28, %r4;
	rem.s32 	%r30, %r29, %r4;
	add.s32 	%r31, %r26, %r30;
	mul.wide.s32 	%rd5, %r31, 4;
	add.s64 	%rd6, %rd3, %rd5;
	ld.global.f32 	%f1, [%rd6];
	mad.lo.s32 	%r32, %r4, %r16, %r1;
	add.s32 	%r33, %r32, %r21;
	mul.wide.s32 	%rd7, %r33, 4;
	add.s64 	%rd8, %rd4, %rd7;
	st.global.f32 	[%rd8], %f1;
$L__BB2_2:
	ret;

}
	// .globl	_Z31discreteFourierTransformBatch2DPfS_iii
.visible .entry _Z31discreteFourierTransformBatch2DPfS_iii(
	.param .u64 .ptr .align 1 _Z31discreteFourierTransformBatch2DPfS_iii_param_0,
	.param .u64 .ptr .align 1 _Z31discreteFourierTransformBatch2DPfS_iii_param_1,
	.param .u32 _Z31discreteFourierTransformBatch2DPfS_iii_param_2,
	.param .u32 _Z31discreteFourierTransformBatch2DPfS_iii_param_3,
	.param .u32 _Z31discreteFourierTransformBatch2DPfS_iii_param_4
)
{
	.local .align 4 .b8 	__local_depot3[28];
	.reg .b64 	%SP;
	.reg .b64 	%SPL;
	.reg .pred 	%p<25>;
	.reg .b32 	%r<110>;
	.reg .b32 	%f<68>;
	.reg .b64 	%rd<47>;
	.reg .b64 	%fd<18>;

	mov.u64 	%SPL, __local_depot3;
	ld.param.u64 	%rd15, [_Z31discreteFourierTransformBatch2DPfS_iii_param_1];
	ld.param.u32 	%r37, [_Z31discreteFourierTransformBatch2DPfS_iii_param_2];
	ld.param.u32 	%r39, [_Z31discreteFourierTransformBatch2DPfS_iii_param_3];
	ld.param.u32 	%r40, [_Z31discreteFourierTransformBatch2DPfS_iii_param_4];
	add.u64 	%rd1, %SPL, 0;
	add.u64 	%rd2, %SPL, 0;
	mov.u32 	%r41, %ctaid.x;
	mov.u32 	%r42, %ntid.x;
	mov.u32 	%r43, %tid.x;
	mad.lo.s32 	%r1, %r41, %r42, %r43;
	mov.u32 	%r44, %ctaid.y;
	mov.u32 	%r45, %ntid.y;
	mov.u32 	%r46, %tid.y;
	mad.lo.s32 	%r47, %r44, %r45, %r46;
	mov.u32 	%r48, %ctaid.z;
	mov.u32 	%r49, %ntid.z;
	mov.u32 	%r50, %tid.z;
	mad.lo.s32 	%r3, %r48, %r49, %r50;
	setp.ge.s32 	%p1, %r1, %r37;
	setp.ge.s32 	%p2, %r47, %r39;
	or.pred  	%p3, %p1, %p2;
	setp.ge.s32 	%p4, %r3, %r40;
	or.pred  	%p5, %p3, %p4;
	@%p5 bra 	$L__BB3_23;
	setp.lt.s32 	%p6, %r37, 1;
	mul.lo.s32 	%r4, %r39, %r3;
	mov.f32 	%f63, 0f00000000;
	mov.f32 	%f62, %f63;
	@%p6 bra 	$L__BB3_22;
	cvta.to.global.u64 	%rd3, %rd15;
	cvt.rn.f64.s32 	%fd1, %r37;
	cvt.rn.f64.s32 	%fd4, %r1;
	mul.f64 	%fd2, %fd4, 0d401921FB54442D18;
	mov.f32 	%f62, 0f00000000;
	mov.b32 	%r100, 0;
	cvt.rn.f64.u32 	%fd6, %r47;
	mul.f64 	%fd7, %fd6, 0dC01921FB54442D18;
	cvt.rn.f64.u32 	%fd9, %r39;
	mov.u64 	%rd30, __cudart_i2opi_f;
	mov.f32 	%f63, %f62;
$L__BB3_3:
	add.s32 	%r53, %r100, %r4;
	mul.lo.s32 	%r6, %r53, %r37;
	cvt.rn.f64.u32 	%fd5, %r100;
	mul.f64 	%fd8, %fd7, %fd5;
	div.rn.f64 	%fd3, %fd8, %fd9;
	mov.b32 	%r101, 0;
$L__BB3_4:
	add.s32 	%r54, %r101, %r6;
	mul.wide.s32 	%rd18, %r54, 4;
	add.s64 	%rd19, %rd3, %rd18;
	ld.global.f32 	%f5, [%rd19];
	cvt.rn.f64.u32 	%fd10, %r101;
	mul.f64 	%fd11, %fd2, %fd10;
	div.rn.f64 	%fd12, %fd11, %fd1;
	sub.f64 	%fd13, %fd3, %fd12;
	cvt.rn.f32.f64 	%f6, %fd13;
	mul.f32 	%f21, %f6, 0f3F22F983;
	cvt.rni.s32.f32 	%r109, %f21;
	cvt.rn.f32.s32 	%f22, %r109;
	fma.rn.f32 	%f23, %f22, 0fBFC90FDA, %f6;
	fma.rn.f32 	%f24, %f22, 0fB3A22168, %f23;
	fma.rn.f32 	%f65, %f22, 0fA7C234C5, %f24;
	abs.f32 	%f8, %f6;
	setp.ltu.f32 	%p7, %f8, 0f47CE4780;
	mov.u32 	%r105, %r109;
	mov.f32 	%f64, %f65;
	@%p7 bra 	$L__BB3_12;
	setp.eq.f32 	%p8, %f8, 0f7F800000;
	@%p8 bra 	$L__BB3_11;
	mov.b32 	%r9, %f6;
	shl.b32 	%r56, %r9, 8;
	or.b32  	%r10, %r56, -2147483648;
	mov.b64 	%rd45, 0;
	mov.b32 	%r102, 0;
	mov.u64 	%rd43, %rd30;
	mov.u64 	%rd44, %rd2;
$L__BB3_7:
	.pragma "nounroll";
	ld.global.nc.u32 	%r57, [%rd43];
	mad.wide.u32 	%rd22, %r57, %r10, %rd45;
	shr.u64 	%rd45, %rd22, 32;
	st.local.u32 	[%rd44], %rd22;
	add.s32 	%r102, %r102, 1;
	add.s64 	%rd44, %rd44, 4;
	add.s64 	%rd43, %rd43, 4;
	setp.ne.s32 	%p9, %r102, 6;
	@%p9 bra 	$L__BB3_7;
	shr.u32 	%r58, %r9, 23;
	st.local.u32 	[%rd2+24], %rd45;
	and.b32  	%r13, %r58, 31;
	and.b32  	%r59, %r58, 224;
	add.s32 	%r60, %r59, -128;
	shr.u32 	%r61, %r60, 5;
	mul.wide.u32 	%rd23, %r61, 4;
	sub.s64 	%rd10, %rd2, %rd23;
	ld.local.u32 	%r103, [%rd10+24];
	ld.local.u32 	%r104, [%rd10+20];
	setp.eq.s32 	%p10, %r13, 0;
	@%p10 bra 	$L__BB3_10;
	shf.l.wrap.b32 	%r103, %r104, %r103, %r13;
	ld.local.u32 	%r62, [%rd10+16];
	shf.l.wrap.b32 	%r104, %r62, %r104, %r13;
$L__BB3_10:
	shr.u32 	%r63, %r103, 30;
	shf.l.wrap.b32 	%r64, %r104, %r103, 2;
	shl.b32 	%r65, %r104, 2;
	shr.u32 	%r66, %r64, 31;
	add.s32 	%r67, %r66, %r63;
	neg.s32 	%r68, %r67;
	setp.lt.s32 	%p11, %r9, 0;
	selp.b32 	%r105, %r68, %r67, %p11;
	xor.b32  	%r69, %r64, %r9;
	shr.s32 	%r70, %r64, 31;
	xor.b32  	%r71, %r70, %r64;
	xor.b32  	%r72, %r70, %r65;
	cvt.u64.u32 	%rd24, %r71;
	shl.b64 	%rd25, %rd24, 32;
	cvt.u64.u32 	%rd26, %r72;
	or.b64  	%rd27, %rd25, %rd26;
	cvt.rn.f64.s64 	%fd14, %rd27;
	mul.f64 	%fd15, %fd14, 0d3BF921FB54442D19;
	cvt.rn.f32.f64 	%f25, %fd15;
	neg.f32 	%f26, %f25;
	setp.lt.s32 	%p12, %r69, 0;
	selp.f32 	%f64, %f26, %f25, %p12;
	bra.uni 	$L__BB3_12;
$L__BB3_11:
	mov.f32 	%f27, 0f00000000;
	mul.rn.f32 	%f64, %f6, %f27;
	mov.b32 	%r105, 0;
$L__BB3_12:
	mul.rn.f32 	%f28, %f64, %f64;
	and.b32  	%r74, %r105, 1;
	setp.eq.b32 	%p14, %r74, 1;
	selp.f32 	%f29, 0f3F800000, %f64, %p14;
	fma.rn.f32 	%f30, %f28, %f29, 0f00000000;
	fma.rn.f32 	%f31, %f28, 0f37CBAC00, 0fBAB607ED;
	selp.f32 	%f32, %f31, 0fB94D4153, %p14;
	selp.f32 	%f33, 0f3D2AAABB, 0f3C0885E4, %p14;
	fma.rn.f32 	%f34, %f32, %f28, %f33;
	selp.f32 	%f35, 0fBEFFFFFF, 0fBE2AAAA8, %p14;
	fma.rn.f32 	%f36, %f34, %f28, %f35;
	fma.rn.f32 	%f37, %f36, %f30, %f29;
	and.b32  	%r75, %r105, 2;
	setp.eq.s32 	%p15, %r75, 0;
	mov.f32 	%f38, 0f00000000;
	sub.f32 	%f39, %f38, %f37;
	selp.f32 	%f40, %f37, %f39, %p15;
	fma.rn.f32 	%f63, %f5, %f40, %f63;
	@%p7 bra 	$L__BB3_20;
	setp.eq.f32 	%p16, %f8, 0f7F800000;
	@%p16 bra 	$L__BB3_19;
	mov.b32 	%r22, %f6;
	shl.b32 	%r77, %r22, 8;
	or.b32  	%r23, %r77, -2147483648;
	mov.b64 	%rd46, 0;
	mov.b32 	%r106, 0;
$L__BB3_15:
	.pragma "nounroll";
	mul.wide.u32 	%rd29, %r106, 4;
	add.s64 	%rd31, %rd30, %rd29;
	ld.global.nc.u32 	%r78, [%rd31];
	mad.wide.u32 	%rd32, %r78, %r23, %rd46;
	shr.u64 	%rd46, %rd32, 32;
	add.s64 	%rd33, %rd1, %rd29;
	st.local.u32 	[%rd33], %rd32;
	add.s32 	%r106, %r106, 1;
	setp.ne.s32 	%p17, %r106, 6;
	@%p17 bra 	$L__BB3_15;
	shr.u32 	%r79, %r22, 23;
	st.local.u32 	[%rd1+24], %rd46;
	and.b32  	%r26, %r79, 31;
	and.b32  	%r80, %r79, 224;
	add.s32 	%r81, %r80, -128;
	shr.u32 	%r82, %r81, 5;
	mul.wide.u32 	%rd34, %r82, 4;
	sub.s64 	%rd13, %rd1, %rd34;
	ld.local.u32 	%r107, [%rd13+24];
	ld.local.u32 	%r108, [%rd13+20];
	setp.eq.s32 	%p18, %r26, 0;
	@%p18 bra 	$L__BB3_18;
	shf.l.wrap.b32 	%r107, %r108, %r107, %r26;
	ld.local.u32 	%r83, [%rd13+16];
	shf.l.wrap.b32 	%r108, %r83, %r108, %r26;
$L__BB3_18:
	shr.u32 	%r84, %r107, 30;
	shf.l.wrap.b32 	%r85, %r108, %r107, 2;
	shl.b32 	%r86, %r108, 2;
	shr.u32 	%r87, %r85, 31;
	add.s32 	%r88, %r87, %r84;
	neg.s32 	%r89, %r88;
	setp.lt.s32 	%p19, %r22, 0;
	selp.b32 	%r109, %r89, %r88, %p19;
	xor.b32  	%r90, %r85, %r22;
	shr.s32 	%r91, %r85, 31;
	xor.b32  	%r92, %r91, %r85;
	xor.b32  	%r93, %r91, %r86;
	cvt.u64.u32 	%rd35, %r92;
	shl.b64 	%rd36, %rd35, 32;
	cvt.u64.u32 	%rd37, %r93;
	or.b64  	%rd38, %rd36, %rd37;
	cvt.rn.f64.s64 	%fd16, %rd38;
	mul.f64 	%fd17, %fd16, 0d3BF921FB54442D19;
	cvt.rn.f32.f64 	%f41, %fd17;
	neg.f32 	%f42, %f41;
	setp.lt.s32 	%p20, %r90, 0;
	selp.f32 	%f65, %f42, %f41, %p20;
	bra.uni 	$L__BB3_20;
$L__BB3_19:
	mov.f32 	%f43, 0f00000000;
	mul.rn.f32 	%f65, %f6, %f43;
	mov.b32 	%r109, 0;
$L__BB3_20:
	add.s32 	%r95, %r109, 1;
	mul.rn.f32 	%f44, %f65, %f65;
	and.b32  	%r96, %r109, 1;
	setp.eq.b32 	%p21, %r96, 1;
	selp.f32 	%f45, %f65, 0f3F800000, %p21;
	fma.rn.f32 	%f46, %f44, %f45, 0f00000000;
	fma.rn.f32 	%f47, %f44, 0f37CBAC00, 0fBAB607ED;
	selp.f32 	%f48, 0fB94D4153, %f47, %p21;
	selp.f32 	%f49, 0f3C0885E4, 0f3D2AAABB, %p21;
	fma.rn.f32 	%f50, %f48, %f44, %f49;
	selp.f32 	%f51, 0fBE2AAAA8, 0fBEFFFFFF, %p21;
	fma.rn.f32 	%f52, %f50, %f44, %f51;
	fma.rn.f32 	%f53, %f52, %f46, %f45;
	and.b32  	%r97, %r95, 2;
	setp.eq.s32 	%p22, %r97, 0;
	mov.f32 	%f54, 0f00000000;
	sub.f32 	%f55, %f54, %f53;
	selp.f32 	%f56, %f53, %f55, %p22;
	fma.rn.f32 	%f62, %f5, %f56, %f62;
	add.s32 	%r101, %r101, 1;
	setp.ne.s32 	%p23, %r101, %r37;
	@%p23 bra 	$L__BB3_4;
	add.s32 	%r100, %r100, 1;
	setp.ne.s32 	%p24, %r100, %r39;
	@%p24 bra 	$L__BB3_3;
$L__BB3_22:
	ld.param.u64 	%rd42, [_Z31discreteFourierTransformBatch2DPfS_iii_param_0];
	mul.f32 	%f57, %f62, %f62;
	fma.rn.f32 	%f58, %f63, %f63, %f57;
	sqrt.rn.f32 	%f59, %f58;
	add.s32 	%r98, %r4, %r47;
	mad.lo.s32 	%r99, %r98, %r37, %r1;
	cvta.to.global.u64 	%rd39, %rd42;
	mul.wide.s32 	%rd40, %r99, 4;
	add.s64 	%rd41, %rd39, %rd40;
	st.global.f32 	[%rd41], %f59;
$L__BB3_23:
	ret;

}


// ===== COMPILED SASS (sm_100) =====

	.target	sm_100

	.elftype	@"ET_EXEC"


//--------------------- .note.nv.tkinfo           --------------------------
	.section	.note.nv.tkinfo,"",@"SHT_NOTE"
	.sectionflags	@"SHF_NOTE_NV_TKINFO"
	.tkinfo
        /*0018*/ 	.word	0x00000002
        /*0030*/ 	.string	""
        /*0030*/ 	.string	"ptxas"
        /*0030*/ 	.string	"Cuda compilation tools, release 13.0, V13.0.88"
        /*0030*/ 	.string	"Build cuda_13.0.r13.0/compiler.36424714_0"
        /*0030*/ 	.string	"-arch sm_100 -m 64 "



//--------------------- .note.nv.cuinfo           --------------------------
	.section	.note.nv.cuinfo,"",@"SHT_NOTE"
	.sectionflags	@"SHF_NOTE_NV_CUINFO"
        /*0018*/ 	.short	0x0002
        /*001a*/ 	.short	0x0064
        /*001c*/ 	.short	0x0082
	.zero		2


//--------------------- .nv.info                  --------------------------
	.section	.nv.info,"",@"SHT_CUDA_INFO"
	.align	4


	//----- nvinfo : EIATTR_REGCOUNT
	.align		4
        /*0000*/ 	.byte	0x04, 0x2f
        /*0002*/ 	.short	(.L_2 - .L_1)
	.align		4
.L_1:
        /*0004*/ 	.word	index@(_Z15circularShift2DPfS_iiii)
        /*0008*/ 	.word	0x00000012


	//----- nvinfo : EIATTR_FRAME_SIZE
	.align		4
.L_2:
        /*000c*/ 	.byte	0x04, 0x11
        /*000e*/ 	.short	(.L_4 - .L_3)
	.align		4
.L_3:
        /*0010*/ 	.word	index@(_Z15circularShift2DPfS_iiii)
        /*0014*/ 	.word	0x00000000


	//----- nvinfo : EIATTR_REGCOUNT
	.align		4
.L_4:
        /*0018*/ 	.byte	0x04, 0x2f
        /*001a*/ 	.short	(.L_6 - .L_5)
	.align		4
.L_5:
        /*001c*/ 	.word	index@(_Z26discreteFourierTransform2DPfS_ii)
        /*0020*/ 	.word	0x00000022


	//----- nvinfo : EIATTR_FRAME_SIZE
	.align		4
.L_6:
        /*0024*/ 	.byte	0x04, 0x11
        /*0026*/ 	.short	(.L_8 - .L_7)
	.align		4
.L_7:
        /*0028*/ 	.word	index@($__internal_3_$__cuda_sm20_sqrt_rn_f32_slowpath)
        /*002c*/ 	.word	0x00000020


	//----- nvinfo : EIATTR_FRAME_SIZE
	.align		4
.L_8:
        /*0030*/ 	.byte	0x04, 0x11
        /*0032*/ 	.short	(.L_10 - .L_9)
	.align		4
.L_9:
        /*0034*/ 	.word	index@($__internal_2_$__cuda_sm20_div_rn_f64_full)
        /*0038*/ 	.word	0x00000020


	//----- nvinfo : EIATTR_FRAME_SIZE
	.align		4
.L_10:
        /*003c*/ 	.byte	0x04, 0x11
        /*003e*/ 	.short	(.L_12 - .L_11)
	.align		4
.L_11:
        /*0040*/ 	.word	index@(_Z26discreteFourierTransform2DPfS_ii)
        /*0044*/ 	.word	0x00000020


	//----- nvinfo : EIATTR_REGCOUNT
	.align		4
.L_12:
        /*0048*/ 	.byte	0x04, 0x2f
        /*004a*/ 	.short	(.L_14 - .L_13)
	.align		4
.L_13:
        /*004c*/ 	.word	index@(_Z20circularShiftBatch2DPfS_iiiii)
        /*0050*/ 	.word	0x00000013


	//----- nvinfo : EIATTR_FRAME_SIZE
	.align		4
.L_14:
        /*0054*/ 	.byte	0x04, 0x11
        /*0056*/ 	.short	(.L_16 - .L_15)
	.align		4
.L_15:
        /*0058*/ 	.word	index@(_Z20circularShiftBatch2DPfS_iiiii)
        /*005c*/ 	.word	0x00000000


	//----- nvinfo : EIATTR_REGCOUNT
	.align		4
.L_16:
        /*0060*/ 	.byte	0x04, 0x2f
        /*0062*/ 	.short	(.L_18 - .L_17)
	.align		4
.L_17:
        /*0064*/ 	.word	index@(_Z31discreteFourierTransformBatch2DPfS_iii)
        /*0068*/ 	.word	0x00000024


	//----- nvinfo : EIATTR_FRAME_SIZE
	.align		4
.L_18:
        /*006c*/ 	.byte	0x04, 0x11
        /*006e*/ 	.short	(.L_20 - .L_19)
	.align		4
.L_19:
        /*0070*/ 	.word	index@($__internal_1_$__cuda_sm20_sqrt_rn_f32_slowpath)
        /*0074*/ 	.word	0x00000020


	//----- nvinfo : EIATTR_FRAME_SIZE
	.align		4
.L_20:
        /*0078*/ 	.byte	0x04, 0x11
        /*007a*/ 	.short	(.L_22 - .L_21)
	.align		4
.L_21:
        /*007c*/ 	.word	index@($__internal_0_$__cuda_sm20_div_rn_f64_full)
        /*0080*/ 	.word	0x00000020


	//----- nvinfo : EIATTR_FRAME_SIZE
	.align		4
.L_22:
        /*0084*/ 	.byte	0x04, 0x11
        /*0086*/ 	.short	(.L_24 - .L_23)
	.align		4
.L_23:
        /*0088*/ 	.word	index@(_Z31discreteFourierTransformBatch2DPfS_iii)
        /*008c*/ 	.word	0x00000020


	//----- nvinfo : EIATTR_MIN_STACK_SIZE
	.align		4
.L_24:
        /*0090*/ 	.byte	0x04, 0x12
        /*0092*/ 	.short	(.L_26 - .L_25)
	.align		4
.L_25:
        /*0094*/ 	.word	index@(_Z31discreteFourierTransformBatch2DPfS_iii)
        /*0098*/ 	.word	0x00000020


	//----- nvinfo : EIATTR_MIN_STACK_SIZE
	.align		4
.L_26:
        /*009c*/ 	.byte	0x04, 0x12
        /*009e*/ 	.short	(.L_28 - .L_27)
	.align		4
.L_27:
        /*00a0*/ 	.word	index@(_Z20circularShiftBatch2DPfS_iiiii)
        /*00a4*/ 	.word	0x00000000


	//----- nvinfo : EIATTR_MIN_STACK_SIZE
	.align		4
.L_28:
        /*00a8*/ 	.byte	0x04, 0x12
        /*00aa*/ 	.short	(.L_30 - .L_29)
	.align		4
.L_29:
        /*00ac*/ 	.word	index@(_Z26discreteFourierTransform2DPfS_ii)
        /*00b0*/ 	.word	0x00000020


	//----- nvinfo : EIATTR_MIN_STACK_SIZE
	.align		4
.L_30:
        /*00b4*/ 	.byte	0x04, 0x12
        /*00b6*/ 	.short	(.L_32 - .L_31)
	.align		4
.L_31:
        /*00b8*/ 	.word	index@(_Z15circularShift2DPfS_iiii)
        /*00bc*/ 	.word	0x00000000
.L_32:


//--------------------- .nv.compat                --------------------------
	.section	.nv.compat,"",@"SHT_CUDA_COMPAT_INFO"
	.align	4
        /*0000*/ 	.byte	0x02, 0x09, 0x00, 0x00, 0x02, 0x02, 0x01, 0x00, 0x02, 0x05, 0x05, 0x00, 0x03, 0x07, 0x01, 0x01
        /*0010*/ 	.byte	0x02, 0x03, 0x00, 0x00, 0x02, 0x06, 0x01, 0x00, 0x04, 0x0b, 0x08, 0x00, 0x01, 0x00, 0x00, 0x00
        /*0020*/ 	.byte	0x00, 0x00, 0x00, 0x00


//--------------------- .nv.info._Z31discreteFourierTransformBatch2DPfS_iii --------------------------
	.section	.nv.info._Z31discreteFourierTransformBatch2DPfS_iii,"",@"SHT_CUDA_INFO"
	.sectionflags	@""
	.align	4


	//----- nvinfo : EIATTR_CUDA_API_VERSION
	.align		4
        /*0000*/ 	.byte	0x04, 0x37
        /*0002*/ 	.short	(.L_34 - .L_33)
.L_33:
        /*0004*/ 	.word	0x00000082


	//----- nvinfo : EIATTR_KPARAM_INFO
	.align		4
.L_34:
        /*0008*/ 	.byte	0x04, 0x17
        /*000a*/ 	.short	(.L_36 - .L_35)
.L_35:
        /*000c*/ 	.word	0x00000000
        /*0010*/ 	.short	0x0004
        /*0012*/ 	.short	0x0018
        /*0014*/ 	.byte	0x00, 0xf0, 0x11, 0x00


	//----- nvinfo : EIATTR_KPARAM_INFO
	.align		4
.L_36:
        /*0018*/ 	.byte	0x04, 0x17
        /*001a*/ 	.short	(.L_38 - .L_37)
.L_37:
        /*001c*/ 	.word	0x00000000
        /*0020*/ 	.short	0x0003
        /*0022*/ 	.short	0x0014
        /*0024*/ 	.byte	0x00, 0xf0, 0x11, 0x00


	//----- nvinfo : EIATTR_KPARAM_INFO
	.align		4
.L_38:
        /*0028*/ 	.byte	0x04, 0x17
        /*002a*/ 	.short	(.L_40 - .L_39)
.L_39:
        /*002c*/ 	.word	0x00000000
        /*0030*/ 	.short	0x0002
        /*0032*/ 	.short	0x0010
        /*0034*/ 	.byte	0x00, 0xf0, 0x11, 0x00


	//----- nvinfo : EIATTR_KPARAM_INFO
	.align		4
.L_40:
        /*0038*/ 	.byte	0x04, 0x17
        /*003a*/ 	.short	(.L_42 - .L_41)
.L_41:
        /*003c*/ 	.word	0x00000000
        /*0040*/ 	.short	0x0001
        /*0042*/ 	.short	0x0008
        /*0044*/ 	.byte	0x00, 0xf5, 0x21, 0x00


	//----- nvinfo : EIATTR_KPARAM_INFO
	.align		4
.L_42:
        /*0048*/ 	.byte	0x04, 0x17
        /*004a*/ 	.short	(.L_44 - .L_43)
.L_43:
        /*004c*/ 	.word	0x00000000
        /*0050*/ 	.short	0x0000
        /*0052*/ 	.short	0x0000
        /*0054*/ 	.byte	0x00, 0xf5, 0x21, 0x00


	//----- nvinfo : EIATTR_SPARSE_MMA_MASK
	.align		4
.L_44:
        /*0058*/ 	.byte	0x03, 0x50
        /*005a*/ 	.short	0x0000


	//----- nvinfo : EIATTR_MAXREG_COUNT
	.align		4
        /*005c*/ 	.byte	0x03, 0x1b
        /*005e*/ 	.short	0x00ff


	//----- nvinfo : EIATTR_MERCURY_ISA_VERSION
	.align		4
        /*0060*/ 	.byte	0x03, 0x5f
        /*0062*/ 	.short	0x0101


	//----- nvinfo : EIATTR_VRC_CTA_INIT_COUNT
	.align		4
        /*0064*/ 	.byte	0x02, 0x4a
	.zero		1
	.zero		1


	//----- nvinfo : EIATTR_EXIT_INSTR_OFFSETS
	.align		4
        /*0068*/ 	.byte	0x04, 0x1c
        /*006a*/ 	.short	(.L_46 - .L_45)


	//   ....[0]....
.L_45:
        /*006c*/ 	.word	0x00000130


	//   ....[1]....
        /*0070*/ 	.word	0x000011e0


	//----- nvinfo : EIATTR_CRS_STACK_SIZE
	.align		4
.L_46:
        /*0074*/ 	.byte	0x04, 0x1e
        /*0076*/ 	.short	(.L_48 - .L_47)
.L_47:
        /*0078*/ 	.word	0x00000000


	//----- nvinfo : EIATTR_CBANK_PARAM_SIZE
	.align		4
.L_48:
        /*007c*/ 	.byte	0x03, 0x19
        /*007e*/ 	.short	0x001c


	//----- nvinfo : EIATTR_PARAM_CBANK
	.align		4
        /*0080*/ 	.byte	0x04, 0x0a
        /*0082*/ 	.short	(.L_50 - .L_49)
	.align		4
.L_49:
        /*0084*/ 	.word	index@(.nv.constant0._Z31discreteFourierTransformBatch2DPfS_iii)
        /*0088*/ 	.short	0x0380
        /*008a*/ 	.short	0x001c


	//----- nvinfo : EIATTR_SW_WAR
	.align		4
.L_50:
        /*008c*/ 	.byte	0x04, 0x36
        /*008e*/ 	.short	(.L_52 - .L_51)
.L_51:
        /*0090*/ 	.word	0x00000008
.L_52:


//--------------------- .nv.info._Z20circularShiftBatch2DPfS_iiiii --------------------------
	.section	.nv.info._Z20circularShiftBatch2DPfS_iiiii,"",@"SHT_CUDA_INFO"
	.sectionflags	@""
	.align	4


	//----- nvinfo : EIATTR_CUDA_API_VERSION
	.align		4
        /*0000*/ 	.byte	0x04, 0x37
        /*0002*/ 	.short	(.L_54 - .L_53)
.L_53:
        /*0004*/ 	.word	0x00000082


	//----- nvinfo : EIATTR_KPARAM_INFO
	.align		4
.L_54:
        /*0008*/ 	.byte	0x04, 0x17
        /*000a*/ 	.short	(.L_56 - .L_55)
.L_55:
        /*000c*/ 	.word	0x00000000
        /*0010*/ 	.short	0x0006
        /*0012*/ 	.short	0x0020
        /*0014*/ 	.byte	0x00, 0xf0, 0x11, 0x00


	//----- nvinfo : EIATTR_KPARAM_INFO
	.align		4
.L_56:
        /*0018*/ 	.byte	0x04, 0x17
        /*001a*/ 	.short	(.L_58 - .L_57)
.L_57:
        /*001c*/ 	.word	0x00000000
        /*0020*/ 	.short	0x0005
        /*0022*/ 	.short	0x001c
        /*0024*/ 	.byte	0x00, 0xf0, 0x11, 0x00


	//----- nvinfo : EIATTR_KPARAM_INFO
	.align		4
.L_58:
        /*0028*/ 	.byte	0x04, 0x17
        /*002a*/ 	.short	(.L_60 - .L_59)
.L_59:
        /*002c*/ 	.word	0x00000000
        /*0030*/ 	.short	0x0004
        /*0032*/ 	.short	0x0018
        /*0034*/ 	.byte	0x00, 0xf0, 0x11, 0x00


	//----- nvinfo : EIATTR_KPARAM_INFO
	.align		4
.L_60:
        /*0038*/ 	.byte	0x04, 0x17
        /*003a*/ 	.short	(.L_62 - .L_61)
.L_61:
        /*003c*/ 	.word	0x00000000
        /*0040*/ 	.short	0x0003
        /*0042*/ 	.short	0x0014
        /*0044*/ 	.byte	0x00, 0xf0, 0x11, 0x00


	//----- nvinfo : EIATTR_KPARAM_INFO
	.align		4
.L_62:
        /*0048*/ 	.byte	0x04, 0x17
        /*004a*/ 	.short	(.L_64 - .L_63)
.L_63:
        /*004c*/ 	.word	0x00000000
        /*0050*/ 	.short	0x0002
        /*0052*/ 	.short	0x0010
        /*0054*/ 	.byte	0x00, 0xf0, 0x11, 0x00


	//----- nvinfo : EIATTR_KPARAM_INFO
	.align		4
.L_64:
        /*0058*/ 	.byte	0x04, 0x17
        /*005a*/ 	.short	(.L_66 - .L_65)
.L_65:
        /*005c*/ 	.word	0x00000000
        /*0060*/ 	.short	0x0001
        /*0062*/ 	.short	0x0008
        /*0064*/ 	.byte	0x00, 0xf5, 0x21, 0x00


	//----- nvinfo : EIATTR_KPARAM_INFO
	.align		4
.L_66:
        /*0068*/ 	.byte	0x04, 0x17
        /*006a*/ 	.short	(.L_68 - .L_67)
.L_67:
        /*006c*/ 	.word	0x00000000
        /*0070*/ 	.short	0x0000
        /*0072*/ 	.short	0x0000
        /*0074*/ 	.byte	0x00, 0xf5, 0x21, 0x00


	//----- nvinfo : EIATTR_SPARSE_MMA_MASK
	.align		4
.L_68:
        /*0078*/ 	.byte	0x03, 0x50
        /*007a*/ 	.short	0x0000


	//----- nvinfo : EIATTR_MAXREG_COUNT
	.align		4
        /*007c*/ 	.byte	0x03, 0x1b
        /*007e*/ 	.short	0x00ff


	//----- nvinfo : EIATTR_MERCURY_ISA_VERSION
	.align		4
        /*0080*/ 	.byte	0x03, 0x5f
        /*0082*/ 	.short	0x0101


	//----- nvinfo : EIATTR_VRC_CTA_INIT_COUNT
	.align		4
        /*0084*/ 	.byte	0x02, 0x4a
	.zero		1
	.zero		1


	//----- nvinfo : EIATTR_EXIT_INSTR_OFFSETS
	.align		4
        /*0088*/ 	.byte	0x04, 0x1c
        /*008a*/ 	.short	(.L_70 - .L_69)


	//   ....[0]....
.L_69:
        /*008c*/ 	.word	0x00000120


	//   ....[1]....
        /*0090*/ 	.word	0x000006b0


	//----- nvinfo : EIATTR_CBANK_PARAM_SIZE
	.align		4
.L_70:
        /*0094*/ 	.byte	0x03, 0x19
        /*0096*/ 	.short	0x0024


	//----- nvinfo : EIATTR_PARAM_CBANK
	.align		4
        /*0098*/ 	.byte	0x04, 0x0a
        /*009a*/ 	.short	(.L_72 - .L_71)
	.align		4
.L_71:
        /*009c*/ 	.word	index@(.nv.constant0._Z20circularShiftBatch2DPfS_iiiii)
        /*00a0*/ 	.short	0x0380
        /*00a2*/ 	.short	0x0024


	//----- nvinfo : EIATTR_SW_WAR
	.align		4
.L_72:
        /*00a4*/ 	.byte	0x04, 0x36
        /*00a6*/ 	.short	(.L_74 - .L_73)
.L_73:
        /*00a8*/ 	.word	0x00000008
.L_74:


//--------------------- .nv.info._Z26discreteFourierTransform2DPfS_ii --------------------------
	.section	.nv.info._Z26discreteFourierTransform2DPfS_ii,"",@"SHT_CUDA_INFO"
	.sectionflags	@""
	.align	4


	//----- nvinfo : EIATTR_CUDA_API_VERSION
	.align		4
        /*0000*/ 	.byte	0x04, 0x37
        /*0002*/ 	.short	(.L_76 - .L_75)
.L_75:
        /*0004*/ 	.word	0x00000082


	//----- nvinfo : EIATTR_KPARAM_INFO
	.align		4
.L_76:
        /*0008*/ 	.byte	0x04, 0x17
        /*000a*/ 	.short	(.L_78 - .L_77)
.L_77:
        /*000c*/ 	.word	0x00000000
        /*0010*/ 	.short	0x0003
        /*0012*/ 	.short	0x0014
        /*0014*/ 	.byte	0x00, 0xf0, 0x11, 0x00


	//----- nvinfo : EIATTR_KPARAM_INFO
	.align		4
.L_78:
        /*0018*/ 	.byte	0x04, 0x17
        /*001a*/ 	.short	(.L_80 - .L_79)
.L_79:
        /*001c*/ 	.word	0x00000000
        /*0020*/ 	.short	0x0002
        /*0022*/ 	.short	0x0010
        /*0024*/ 	.byte	0x00, 0xf0, 0x11, 0x00


	//----- nvinfo : EIATTR_KPARAM_INFO
	.align		4
.L_80:
        /*0028*/ 	.byte	0x04, 0x17
        /*002a*/ 	.short	(.L_82 - .L_81)
.L_81:
        /*002c*/ 	.word	0x00000000
        /*0030*/ 	.short	0x0001
        /*0032*/ 	.short	0x0008
        /*0034*/ 	.byte	0x00, 0xf5, 0x21, 0x00


	//----- nvinfo : EIATTR_KPARAM_INFO
	.align		4
.L_82:
        /*0038*/ 	.byte	0x04, 0x17
        /*003a*/ 	.short	(.L_84 - .L_83)
.L_83:
        /*003c*/ 	.word	0x00000000
        /*0040*/ 	.short	0x0000
        /*0042*/ 	.short	0x0000
        /*0044*/ 	.byte	0x00, 0xf5, 0x21, 0x00


	//----- nvinfo : EIATTR_SPARSE_MMA_MASK
	.align		4
.L_84:
        /*0048*/ 	.byte	0x03, 0x50
        /*004a*/ 	.short	0x0000


	//----- nvinfo : EIATTR_MAXREG_COUNT
	.align		4
        /*004c*/ 	.byte	0x03, 0x1b
        /*004e*/ 	.short	0x00ff


	//----- nvinfo : EIATTR_MERCURY_ISA_VERSION
	.align		4
        /*0050*/ 	.byte	0x03, 0x5f
        /*0052*/ 	.short	0x0101


	//----- nvinfo : EIATTR_VRC_CTA_INIT_COUNT
	.align		4
        /*0054*/ 	.byte	0x02, 0x4a
	.zero		1
	.zero		1


	//----- nvinfo : EIATTR_EXIT_INSTR_OFFSETS
	.align		4
        /*0058*/ 	.byte	0x04, 0x1c
        /*005a*/ 	.short	(.L_86 - .L_85)


	//   ....[0]....
.L_85:
        /*005c*/ 	.word	0x000000d0


	//   ....[1]....
        /*0060*/ 	.word	0x00001150


	//----- nvinfo : EIATTR_CRS_STACK_SIZE
	.align		4
.L_86:
        /*0064*/ 	.byte	0x04, 0x1e
        /*0066*/ 	.short	(.L_88 - .L_87)
.L_87:
        /*0068*/ 	.word	0x00000000


	//----- nvinfo : EIATTR_CBANK_PARAM_SIZE
	.align		4
.L_88:
        /*006c*/ 	.byte	0x03, 0x19
        /*006e*/ 	.short	0x0018


	//----- nvinfo : EIATTR_PARAM_CBANK
	.align		4
        /*0070*/ 	.byte	0x04, 0x0a
        /*0072*/ 	.short	(.L_90 - .L_89)
	.align		4
.L_89:
        /*0074*/ 	.word	index@(.nv.constant0._Z26discreteFourierTransform2DPfS_ii)
        /*0078*/ 	.short	0x0380
        /*007a*/ 	.short	0x0018


	//----- nvinfo : EIATTR_SW_WAR
	.align		4
.L_90:
        /*007c*/ 	.byte	0x04, 0x36
        /*007e*/ 	.short	(.L_92 - .L_91)
.L_91:
        /*0080*/ 	.word	0x00000008
.L_92:


//--------------------- .nv.info._Z15circularShift2DPfS_iiii --------------------------
	.section	.nv.info._Z15circularShift2DPfS_iiii,"",@"SHT_CUDA_INFO"
	.sectionflags	@""
	.align	4


	//----- nvinfo : EIATTR_CUDA_API_VERSION
	.align		4
        /*0000*/ 	.byte	0x04, 0x37
        /*0002*/ 	.short	(.L_94 - .L_93)
.L_93:
        /*0004*/ 	.word	0x00000082


	//----- nvinfo : EIATTR_KPARAM_INFO
	.align		4
.L_94:
        /*0008*/ 	.byte	0x04, 0x17
        /*000a*/ 	.short	(.L_96 - .L_95)
.L_95:
        /*000c*/ 	.word	0x00000000
        /*0010*/ 	.short	0x0005
        /*0012*/ 	.short	0x001c
        /*0014*/ 	.byte	0x00, 0xf0, 0x11, 0x00


	//----- nvinfo : EIATTR_KPARAM_INFO
	.align		4
.L_96:
        /*0018*/ 	.byte	0x04, 0x17
        /*001a*/ 	.short	(.L_98 - .L_97)
.L_97:
        /*001c*/ 	.word	0x00000000
        /*0020*/ 	.short	0x0004
        /*0022*/ 	.short	0x0018
        /*0024*/ 	.byte	0x00, 0xf0, 0x11, 0x00


	//----- nvinfo : EIATTR_KPARAM_INFO
	.align		4
.L_98:
        /*0028*/ 	.byte	0x04, 0x17
        /*002a*/ 	.short	(.L_100 - .L_99)
.L_99:
        /*002c*/ 	.word	0x00000000
        /*0030*/ 	.short	0x0003
        /*0032*/ 	.short	0x0014
        /*0034*/ 	.byte	0x00, 0xf0, 0x11, 0x00


	//----- nvinfo : EIATTR_KPARAM_INFO
	.align		4
.L_100:
        /*0038*/ 	.byte	0x04, 0x17
        /*003a*/ 	.short	(.L_102 - .L_101)
.L_101:
        /*003c*/ 	.word	0x00000000
        /*0040*/ 	.short	0x0002
        /*0042*/ 	.short	0x0010
        /*0044*/ 	.byte	0x00, 0xf0, 0x11, 0x00


	//----- nvinfo : EIATTR_KPARAM_INFO
	.align		4
.L_102:
        /*0048*/ 	.byte	0x04, 0x17
        /*004a*/ 	.short	(.L_104 - .L_103)
.L_103:
        /*004c*/ 	.word	0x00000000
        /*0050*/ 	.short	0x0001
        /*0052*/ 	.short	0x0008
        /*0054*/ 	.byte	0x00, 0xf5, 0x21, 0x00


	//----- nvinfo : EIATTR_KPARAM_INFO
	.align		4
.L_104:
        /*0058*/ 	.byte	0x04, 0x17
        /*005a*/ 	.short	(.L_106 - .L_105)
.L_105:
        /*005c*/ 	.word	0x00000000
        /*0060*/ 	.short	0x0000
        /*0062*/ 	.short	0x0000
        /*0064*/ 	.byte	0x00, 0xf5, 0x21, 0x00


	//----- nvinfo : EIATTR_SPARSE_MMA_MASK
	.align		4
.L_106:
        /*0068*/ 	.byte	0x03, 0x50
        /*006a*/ 	.short	0x0000


	//----- nvinfo : EIATTR_MAXREG_COUNT
	.align		4
        /*006c*/ 	.byte	0x03, 0x1b
        /*006e*/ 	.short	0x00ff


	//----- nvinfo : EIATTR_MERCURY_ISA_VERSION
	.align		4
        /*0070*/ 	.byte	0x03, 0x5f
        /*0072*/ 	.short	0x0101


	//----- nvinfo : EIATTR_VRC_CTA_INIT_COUNT
	.align		4
        /*0074*/ 	.byte	0x02, 0x4a
	.zero		1
	.zero		1


	//----- nvinfo : EIATTR_EXIT_INSTR_OFFSETS
	.align		4
        /*0078*/ 	.byte	0x04, 0x1c
        /*007a*/ 	.short	(.L_108 - .L_107)


	//   ....[0]....
.L_107:
        /*007c*/ 	.word	0x000000c0


	//   ....[1]....
        /*0080*/ 	.word	0x00000600


	//----- nvinfo : EIATTR_CBANK_PARAM_SIZE
	.align		4
.L_108:
        /*0084*/ 	.byte	0x03, 0x19
        /*0086*/ 	.short	0x0020


	//----- nvinfo : EIATTR_PARAM_CBANK
	.align		4
        /*0088*/ 	.byte	0x04, 0x0a
        /*008a*/ 	.short	(.L_110 - .L_109)
	.align		4
.L_109:
        /*008c*/ 	.word	index@(.nv.constant0._Z15circularShift2DPfS_iiii)
        /*0090*/ 	.short	0x0380
        /*0092*/ 	.short	0x0020


	//----- nvinfo : EIATTR_SW_WAR
	.align		4
.L_110:
        /*0094*/ 	.byte	0x04, 0x36
        /*0096*/ 	.short	(.L_112 - .L_111)
.L_111:
        /*0098*/ 	.word	0x00000008
.L_112:


//--------------------- .nv.callgraph             --------------------------
	.section	.nv.callgraph,"",@"SHT_CUDA_CALLGRAPH"
	.align	4
	.sectionentsize	8
	.align		4
        /*0000*/ 	.word	0x00000000
	.align		4
        /*0004*/ 	.word	0xffffffff
	.align		4
        /*0008*/ 	.word	0x00000000
	.align		4
        /*000c*/ 	.word	0xfffffffe
	.align		4
        /*0010*/ 	.word	0x00000000
	.align		4
        /*0014*/ 	.word	0xfffffffd
	.align		4
        /*0018*/ 	.word	0x00000000
	.align		4
        /*001c*/ 	.word	0xfffffffc


//--------------------- .nv.constant4             --------------------------
	.section	.nv.constant4,"a",@progbits
	.align	8
	.align		8
.nv.constant4:
        /*0000*/ 	.dword	__cudart_i2opi_f


//--------------------- .text._Z31discreteFourierTransformBatch2DPfS_iii --------------------------
	.section	.text._Z31discreteFourierTransformBatch2DPfS_iii,"ax",@progbits
	.align	128
        .global         _Z31discreteFourierTransformBatch2DPfS_iii
        .type           _Z31discreteFourierTransformBatch2DPfS_iii,@function
        .size           _Z31discreteFourierTransformBatch2DPfS_iii,(.L_x_53 - _Z31discreteFourierTransformBatch2DPfS_iii)
        .other          _Z31discreteFourierTransformBatch2DPfS_iii,@"STO_CUDA_ENTRY STV_DEFAULT"
_Z31discreteFourierTransformBatch2DPfS_iii:
.text._Z31discreteFourierTransformBatch2DPfS_iii:
[----:B------:R-:W0:Y:S01]  /*0000*/  LDC R1, c[0x0][0x37c] ;  /* 0x0000df00ff017b82 */ /* 0x000e220000000800 */
[----:B------:R-:W1:Y:S07]  /*0010*/  S2R R0, SR_TID.Y ;  /* 0x0000000000007919 */ /* 0x000e6e0000002200 */
[----:B------:R-:W2:Y:S01]  /*0020*/  LDC R24, c[0x0][0x360] ;  /* 0x0000d800ff187b82 */ /* 0x000ea20000000800 */
[----:B------:R-:W3:Y:S01]  /*0030*/  LDCU.64 UR10, c[0x0][0x390] ;  /* 0x00007200ff0a77ac */ /* 0x000ee20008000a00 */
[----:B0-----:R-:W-:Y:S01]  /*0040*/  VIADD R1, R1, 0xffffffe0 ;  /* 0xffffffe001017836 */ /* 0x001fe20000000000 */
[----:B------:R-:W2:Y:S01]  /*0050*/  S2R R3, SR_TID.X ;  /* 0x0000000000037919 */ /* 0x000ea20000002100 */
[----:B------:R-:W0:Y:S01]  /*0060*/  LDCU UR7, c[0x0][0x398] ;  /* 0x00007300ff0777ac */ /* 0x000e220008000800 */
[----:B------:R-:W4:Y:S03]  /*0070*/  S2R R5, SR_TID.Z ;  /* 0x0000000000057919 */ /* 0x000f260000002300 */
[----:B------:R-:W1:Y:S08]  /*0080*/  S2UR UR5, SR_CTAID.Y ;  /* 0x00000000000579c3 */ /* 0x000e700000002600 */
[----:B------:R-:W1:Y:S08]  /*0090*/  LDC R23, c[0x0][0x364] ;  /* 0x0000d900ff177b82 */ /* 0x000e700000000800 */
[----:B------:R-:W2:Y:S08]  /*00a0*/  S2UR UR4, SR_CTAID.X ;  /* 0x00000000000479c3 */ /* 0x000eb00000002500 */
[----:B------:R-:W4:Y:S08]  /*00b0*/  S2UR UR6, SR_CTAID.Z ;  /* 0x00000000000679c3 */ /* 0x000f300000002700 */
[----:B------:R-:W4:Y:S01]  /*00c0*/  LDC R26, c[0x0][0x368] ;  /* 0x0000da00ff1a7b82 */ /* 0x000f220000000800 */
[----:B-1----:R-:W-:-:S05]  /*00d0*/  IMAD R23, R23, UR5, R0 ;  /* 0x0000000517177c24 */ /* 0x002fca000f8e0200 */
[----:B---3--:R-:W-:Y:S01]  /*00e0*/  ISETP.GE.AND P0, PT, R23, UR11, PT ;  /* 0x0000000b17007c0c */ /* 0x008fe2000bf06270 */
[----:B--2---:R-:W-:-:S05]  /*00f0*/  IMAD R24, R24, UR4, R3 ;  /* 0x0000000418187c24 */ /* 0x004fca000f8e0203 */
[----:B------:R-:W-:Y:S01]  /*0100*/  ISETP.GE.OR P0, PT, R24, UR10, P0 ;  /* 0x0000000a18007c0c */ /* 0x000fe20008706670 */
[----:B----4-:R-:W-:-:S05]  /*0110*/  IMAD R26, R26, UR6, R5 ;  /* 0x000000061a1a7c24 */ /* 0x010fca000f8e0205 */
[----:B0-----:R-:W-:-:S13]  /*0120*/  ISETP.GE.OR P0, PT, R26, UR7, P0 ;  /* 0x000000071a007c0c */ /* 0x001fda0008706670 */
[----:B------:R-:W-:Y:S05]  /*0130*/  @P0 EXIT ;  /* 0x000000000000094d */ /* 0x000fea0003800000 */
[----:B------:R-:W-:Y:S01]  /*0140*/  UISETP.GE.AND UP0, UPT, UR10, 0x1, UPT ;  /* 0x000000010a00788c */ /* 0x000fe2000bf06270 */
[----:B------:R-:W-:Y:S01]  /*0150*/  IMAD.MOV.U32 R25, RZ, RZ, RZ ;  /* 0x000000ffff197224 */ /* 0x000fe200078e00ff */
[----:B------:R-:W0:Y:S01]  /*0160*/  LDCU.64 UR8, c[0x0][0x358] ;  /* 0x00006b00ff0877ac */ /* 0x000e220008000a00 */
[----:B------:R-:W-:-:S06]  /*0170*/  IMAD.MOV.U32 R27, RZ, RZ, RZ ;  /* 0x000000ffff1b7224 */ /* 0x000fcc00078e00ff */
[----:B------:R-:W-:Y:S05]  /*0180*/  BRA.U !UP0, `(.L_x_0) ;  /* 0x0000000d08c07547 */ /* 0x000fea000b800000 */
[----:B------:R-:W1:Y:S01]  /*0190*/  I2F.F64 R6, R24 ;  /* 0x0000001800067312 */ /* 0x000e620000201c00 */
[----:B------:R-:W-:Y:S01]  /*01a0*/  UMOV UR4, 0x54442d18 ;  /* 0x54442d1800047882 */ /* 0x000fe20000000000 */
[----:B------:R-:W-:Y:S01]  /*01b0*/  UMOV UR5, 0x401921fb ;  /* 0x401921fb00057882 */ /* 0x000fe20000000000 */
[----:B------:R-:W-:Y:S02]  /*01c0*/  IMAD.MOV.U32 R27, RZ, RZ, RZ ;  /* 0x000000ffff1b7224 */ /* 0x000fe400078e00ff */
[----:B------:R-:W-:-:S03]  /*01d0*/  IMAD.MOV.U32 R25, RZ, RZ, RZ ;  /* 0x000000ffff197224 */ /* 0x000fc600078e00ff */
[----:B------:R-:W2:Y:S01]  /*01e0*/  I2F.F64 R4, UR10 ;  /* 0x0000000a00047d12 */ /* 0x000ea20008201c00 */
[----:B-1----:R-:W-:Y:S01]  /*01f0*/  DMUL R6, R6, UR4 ;  /* 0x0000000406067c28 */ /* 0x002fe20008000000 */
[----:B------:R-:W-:-:S10]  /*0200*/  UMOV UR4, URZ ;  /* 0x000000ff00047c82 */ /* 0x000fd40008000000 */
.L_x_14:
[----:B------:R-:W1:Y:S01]  /*0210*/  LDCU UR5, c[0x0][0x394] ;  /* 0x00007280ff0577ac */ /* 0x000e620008000800 */
[----:B------:R-:W-:Y:S01]  /*0220*/  IMAD.MOV.U32 R2, RZ, RZ, 0x1 ;  /* 0x00000001ff027424 */ /* 0x000fe200078e00ff */
[----:B------:R-:W3:Y:S01]  /*0230*/  I2F.F64.U32 R14, R23 ;  /* 0x00000017000e7312 */ /* 0x000ee20000201800 */
[----:B------:R-:W4:Y:S01]  /*0240*/  LDC R17, c[0x0][0x394] ;  /* 0x0000e500ff117b82 */ /* 0x000f220000000800 */
[----:B------:R-:W-:Y:S01]  /*0250*/  UMOV UR6, 0x54442d18 ;  /* 0x54442d1800067882 */ /* 0x000fe20000000000 */
[----:B------:R-:W-:Y:S01]  /*0260*/  UMOV UR7, 0x401921fb ;  /* 0x401921fb00077882 */ /* 0x000fe20000000000 */
[----:B------:R-:W-:Y:S01]  /*0270*/  BSSY.RECONVERGENT B0, `(.L_x_1) ;  /* 0x000001d000007945 */ /* 0x000fe20003800200 */
[----:B---3--:R-:W-:-:S03]  /*0280*/  DMUL R14, R14, -UR6 ;  /* 0x800000060e0e7c28 */ /* 0x008fc60008000000 */
[----:B-1----:R-:W1:Y:S01]  /*0290*/  I2F.F64.U32 R8, UR5 ;  /* 0x0000000500087d12 */ /* 0x002e620008201800 */
[----:B----4-:R-:W-:-:S07]  /*02a0*/  IMAD R28, R26, R17, UR4 ;  /* 0x000000041a1c7e24 */ /* 0x010fce000f8e0211 */
[----:B-1----:R-:W1:Y:S02]  /*02b0*/  MUFU.RCP64H R3, R9 ;  /* 0x0000000900037308 */ /* 0x002e640000001800 */
[----:B-1----:R-:W-:-:S08]  /*02c0*/  DFMA R10, -R8, R2, 1 ;  /* 0x3ff00000080a742b */ /* 0x002fd00000000102 */
[----:B------:R-:W-:Y:S02]  /*02d0*/  DFMA R12, R10, R10, R10 ;  /* 0x0000000a0a0c722b */ /* 0x000fe4000000000a */
[----:B------:R-:W1:Y:S01]  /*02e0*/  I2F.F64.U32 R10, UR4 ;  /* 0x00000004000a7d12 */ /* 0x000e620008201800 */
[----:B------:R-:W-:-:S05]  /*02f0*/  UIADD3 UR4, UPT, UPT, UR4, 0x1, URZ ;  /* 0x0000000104047890 */ /* 0x000fca000fffe0ff */
[----:B------:R-:W-:Y:S01]  /*0300*/  DFMA R12, R2, R12, R2 ;  /* 0x0000000c020c722b */ /* 0x000fe20000000002 */
[----:B------:R-:W-:-:S07]  /*0310*/  ISETP.NE.AND P1, PT, R17, UR4, PT ;  /* 0x0000000411007c0c */ /* 0x000fce000bf25270 */
[----:B------:R-:W-:Y:S02]  /*0320*/  DFMA R2, -R8, R12, 1 ;  /* 0x3ff000000802742b */ /* 0x000fe4000000010c */
[----:B-1----:R-:W-:-:S06]  /*0330*/  DMUL R10, R14, R10 ;  /* 0x0000000a0e0a7228 */ /* 0x002fcc0000000000 */
[----:B------:R-:W-:-:S04]  /*0340*/  DFMA R2, R12, R2, R12 ;  /* 0x000000020c02722b */ /* 0x000fc8000000000c */
[----:B------:R-:W-:-:S04]  /*0350*/  FSETP.GEU.AND P2, PT, |R11|, 6.5827683646048100446e-37, PT ;  /* 0x036000000b00780b */ /* 0x000fc80003f4e200 */
[----:B------:R-:W-:-:S08]  /*0360*/  DMUL R12, R10, R2 ;  /* 0x000000020a0c7228 */ /* 0x000fd00000000000 */
[----:B------:R-:W-:-:S08]  /*0370*/  DFMA R14, -R8, R12, R10 ;  /* 0x0000000c080e722b */ /* 0x000fd0000000010a */
[----:B------:R-:W-:-:S10]  /*0380*/  DFMA R2, R2, R14, R12 ;  /* 0x0000000e0202722b */ /* 0x000fd4000000000c */
[----:B------:R-:W-:-:S05]  /*0390*/  FFMA R0, RZ, R9, R3 ;  /* 0x00000009ff007223 */ /* 0x000fca0000000003 */
[----:B------:R-:W-:-:S13]  /*03a0*/  FSETP.GT.AND P0, PT, |R0|, 1.469367938527859385e-39, PT ;  /* 0x001000000000780b */ /* 0x000fda0003f04200 */
[----:B------:R-:W-:Y:S05]  /*03b0*/  @P0 BRA P2, `(.L_x_2) ;  /* 0x0000000000200947 */ /* 0x000fea0001000000 */
[----:B------:R-:W-:Y:S01]  /*03c0*/  IMAD.MOV.U32 R12, RZ, RZ, R10 ;  /* 0x000000ffff0c7224 */ /* 0x000fe200078e000a */
[----:B------:R-:W-:Y:S01]  /*03d0*/  MOV R22, 0x420 ;  /* 0x0000042000167802 */ /* 0x000fe20000000f00 */
[----:B------:R-:W-:Y:S01]  /*03e0*/  IMAD.MOV.U32 R13, RZ, RZ, R11 ;  /* 0x000000ffff0d7224 */ /* 0x000fe200078e000b */
[----:B------:R-:W-:Y:S01]  /*03f0*/  MOV R11, R9 ;  /* 0x00000009000b7202 */ /* 0x000fe20000000f00 */
[----:B------:R-:W-:-:S07]  /*0400*/  IMAD.MOV.U32 R10, RZ, RZ, R8 ;  /* 0x000000ffff0a7224 */ /* 0x000fce00078e0008 */
[----:B0-2---:R-:W-:Y:S05]  /*0410*/  CALL.REL.NOINC `($__internal_0_$__cuda_sm20_div_rn_f64_full) ;  /* 0x0000000c00747944 */ /* 0x005fea0003c00000 */
[----:B------:R-:W-:Y:S02]  /*0420*/  IMAD.MOV.U32 R2, RZ, RZ, R16 ;  /* 0x000000ffff027224 */ /* 0x000fe400078e0010 */
[----:B------:R-:W-:-:S07]  /*0430*/  IMAD.MOV.U32 R3, RZ, RZ, R17 ;  /* 0x000000ffff037224 */ /* 0x000fce00078e0011 */
.L_x_2:
[----:B0-----:R-:W-:Y:S05]  /*0440*/  BSYNC.RECONVERGENT B0 ;  /* 0x0000000000007941 */ /* 0x001fea0003800200 */
.L_x_1:
[----:B------:R-:W-:-:S05]  /*0450*/  UMOV UR5, URZ ;  /* 0x000000ff00057c82 */ /* 0x000fca0008000000 */
.L_x_13:
[----:B------:R-:W0:Y:S08]  /*0460*/  LDC R9, c[0x0][0x390] ;  /* 0x0000e400ff097b82 */ /* 0x000e300000000800 */
[----:B------:R-:W1:Y:S01]  /*0470*/  LDC.64 R30, c[0x0][0x388] ;  /* 0x0000e200ff1e7b82 */ /* 0x000e620000000a00 */
[----:B0-----:R-:W-:-:S04]  /*0480*/  IMAD R9, R28, R9, UR5 ;  /* 0x000000051c097e24 */ /* 0x001fc8000f8e0209 */
[----:B-1----:R-:W-:-:S06]  /*0490*/  IMAD.WIDE R30, R9, 0x4, R30 ;  /* 0x00000004091e7825 */ /* 0x002fcc00078e021e */
[----:B------:R0:W5:Y:S01]  /*04a0*/  LDG.E R30, desc[UR8][R30.64] ;  /* 0x000000081e1e7981 */ /* 0x000162000c1e1900 */
[----:B--2---:R-:W1:Y:S01]  /*04b0*/  MUFU.RCP64H R9, R5 ;  /* 0x0000000500097308 */ /* 0x004e620000001800 */
[----:B------:R-:W-:Y:S01]  /*04c0*/  IMAD.MOV.U32 R8, RZ, RZ, 0x1 ;  /* 0x00000001ff087424 */ /* 0x000fe200078e00ff */
[----:B------:R-:W-:Y:S05]  /*04d0*/  BSSY.RECONVERGENT B0, `(.L_x_3) ;  /* 0x0000017000007945 */ /* 0x000fea0003800200 */
[----:B-1----:R-:W-:-:S08]  /*04e0*/  DFMA R10, -R4, R8, 1 ;  /* 0x3ff00000040a742b */ /* 0x002fd00000000108 */
[----:B------:R-:W-:Y:S02]  /*04f0*/  DFMA R12, R10, R10, R10 ;  /* 0x0000000a0a0c722b */ /* 0x000fe4000000000a */
[----:B------:R-:W1:Y:S06]  /*0500*/  I2F.F64.U32 R10, UR5 ;  /* 0x00000005000a7d12 */ /* 0x000e6c0008201800 */
[----:B------:R-:W-:-:S08]  /*0510*/  DFMA R12, R8, R12, R8 ;  /* 0x0000000c080c722b */ /* 0x000fd00000000008 */
        /* <DEDUP_REMOVED lines=9> */
[----:B0-----:R-:W-:Y:S05]  /*05b0*/  @P0 BRA P2, `(.L_x_4) ;  /* 0x0000000000200947 */ /* 0x001fea0001000000 */
[----:B------:R-:W-:Y:S01]  /*05c0*/  IMAD.MOV.U32 R12, RZ, RZ, R10 ;  /* 0x000000ffff0c7224 */ /* 0x000fe200078e000a */
[----:B------:R-:W-:Y:S01]  /*05d0*/  MOV R22, 0x620 ;  /* 0x0000062000167802 */ /* 0x000fe20000000f00 */
[----:B------:R-:W-:Y:S02]  /*05e0*/  IMAD.MOV.U32 R13, RZ, RZ, R11 ;  /* 0x000000ffff0d7224 */ /* 0x000fe400078e000b */
[----:B------:R-:W-:Y:S02]  /*05f0*/  IMAD.MOV.U32 R10, RZ, RZ, R4 ;  /* 0x000000ffff0a7224 */ /* 0x000fe400078e0004 */
[----:B------:R-:W-:-:S07]  /*0600*/  IMAD.MOV.U32 R11, RZ, RZ, R5 ;  /* 0x000000ffff0b7224 */ /* 0x000fce00078e0005 */
[----:B-----5:R-:W-:Y:S05]  /*0610*/  CALL.REL.NOINC `($__internal_0_$__cuda_sm20_div_rn_f64_full) ;  /* 0x0000000800f47944 */ /* 0x020fea0003c00000 */
[----:B------:R-:W-:Y:S01]  /*0620*/  IMAD.MOV.U32 R8, RZ, RZ, R16 ;  /* 0x000000ffff087224 */ /* 0x000fe200078e0010 */
[----:B------:R-:W-:-:S07]  /*0630*/  MOV R9, R17 ;  /* 0x0000001100097202 */ /* 0x000fce0000000f00 */
.L_x_4:
[----:B------:R-:W-:Y:S05]  /*0640*/  BSYNC.RECONVERGENT B0 ;  /* 0x0000000000007941 */ /* 0x000fea0003800200 */
.L_x_3:
[----:B------:R-:W-:Y:S01]  /*0650*/  DADD R8, -R8, R2 ;  /* 0x0000000008087229 */ /* 0x000fe20000000102 */
[----:B------:R-:W-:Y:S05]  /*0660*/  BSSY.RECONVERGENT B0, `(.L_x_5) ;  /* 0x0000044000007945 */ /* 0x000fea0003800200 */
[----:B------:R-:W0:Y:S02]  /*0670*/  F2F.F32.F64 R11, R8 ;  /* 0x00000008000b7310 */ /* 0x000e240000301000 */
[C---:B0-----:R-:W-:Y:S01]  /*0680*/  FMUL R0, R11.reuse, 0.63661974668502807617 ;  /* 0x3f22f9830b007820 */ /* 0x041fe20000400000 */
[----:B------:R-:W-:-:S05]  /*0690*/  FSETP.GE.AND P0, PT, |R11|, 105615, PT ;  /* 0x47ce47800b00780b */ /* 0x000fca0003f06200 */
[----:B------:R-:W0:Y:S02]  /*06a0*/  F2I.NTZ R0, R0 ;  /* 0x0000000000007305 */ /* 0x000e240000203100 */
[----:B0-----:R-:W-:Y:S01]  /*06b0*/  I2FP.F32.S32 R18, R0 ;  /* 0x0000000000127245 */ /* 0x001fe20000201400 */
[----:B------:R-:W-:-:S04]  /*06c0*/  IMAD.MOV.U32 R19, RZ, RZ, R0 ;  /* 0x000000ffff137224 */ /* 0x000fc800078e0000 */
[----:B------:R-:W-:-:S04]  /*06d0*/  FFMA R13, R18, -1.5707962512969970703, R11 ;  /* 0xbfc90fda120d7823 */ /* 0x000fc8000000000b */
[----:B------:R-:W-:-:S04]  /*06e0*/  FFMA R13, R18, -7.5497894158615963534e-08, R13 ;  /* 0xb3a22168120d7823 */ /* 0x000fc8000000000d */
[----:B------:R-:W-:-:S04]  /*06f0*/  FFMA R18, R18, -5.3903029534742383927e-15, R13 ;  /* 0xa7c234c512127823 */ /* 0x000fc8000000000d */
[----:B------:R-:W-:Y:S01]  /*0700*/  IMAD.MOV.U32 R10, RZ, RZ, R18 ;  /* 0x000000ffff0a7224 */ /* 0x000fe200078e0012 */
[----:B------:R-:W-:Y:S06]  /*0710*/  @!P0 BRA `(.L_x_6) ;  /* 0x0000000000e08947 */ /* 0x000fec0003800000 */
[----:B------:R-:W-:-:S13]  /*0720*/  FSETP.NEU.AND P2, PT, |R11|, +INF , PT ;  /* 0x7f8000000b00780b */ /* 0x000fda0003f4d200 */
[----:B------:R-:W-:Y:S05]  /*0730*/  @!P2 BRA `(.L_x_7) ;  /* 0x0000000000d0a947 */ /* 0x000fea0003800000 */
[----:B------:R-:W-:Y:S01]  /*0740*/  IMAD.SHL.U32 R8, R11, 0x100, RZ ;  /* 0x000001000b087824 */ /* 0x000fe200078e00ff */
[----:B------:R-:W0:Y:S01]  /*0750*/  LDCU.64 UR10, c[0x4][URZ] ;  /* 0x01000000ff0a77ac */ /* 0x000e220008000a00 */
[----:B------:R-:W-:Y:S02]  /*0760*/  IMAD.MOV.U32 R12, RZ, RZ, RZ ;  /* 0x000000ffff0c7224 */ /* 0x000fe400078e00ff */
[----:B------:R-:W-:Y:S01]  /*0770*/  IMAD.MOV.U32 R0, RZ, RZ, R1 ;  /* 0x000000ffff007224 */ /* 0x000fe200078e0001 */
[----:B------:R-:W-:Y:S01]  /*0780*/  LOP3.LUT R17, R8, 0x80000000, RZ, 0xfc, !PT ;  /* 0x8000000008117812 */ /* 0x000fe200078efcff */
[----:B------:R-:W-:Y:S01]  /*0790*/  UMOV UR7, URZ ;  /* 0x000000ff00077c82 */ /* 0x000fe20008000000 */
[----:B------:R-:W-:-:S05]  /*07a0*/  UMOV UR6, URZ ;  /* 0x000000ff00067c82 */ /* 0x000fca0008000000 */
.L_x_8:
[----:B0-----:R-:W-:Y:S02]  /*07b0*/  IMAD.U32 R14, RZ, RZ, UR10 ;  /* 0x0000000aff0e7e24 */ /* 0x001fe4000f8e00ff */
[----:B------:R-:W-:-:S05]  /*07c0*/  IMAD.U32 R15, RZ, RZ, UR11 ;  /* 0x0000000bff0f7e24 */ /* 0x000fca000f8e00ff */
[----:B------:R-:W2:Y:S01]  /*07d0*/  LDG.E.CONSTANT R8, desc[UR8][R14.64] ;  /* 0x000000080e087981 */ /* 0x000ea2000c1e9900 */
[----:B------:R-:W-:Y:S02]  /*07e0*/  UIADD3 UR10, UP0, UPT, UR10, 0x4, URZ ;  /* 0x000000040a0a7890 */ /* 0x000fe4000ff1e0ff */
[----:B------:R-:W-:Y:S02]  /*07f0*/  UIADD3 UR6, UPT, UPT, UR6, 0x1, URZ ;  /* 0x0000000106067890 */ /* 0x000fe4000fffe0ff */
[----:B------:R-:W-:Y:S02]  /*0800*/  UIADD3.X UR11, UPT, UPT, URZ, UR11, URZ, UP0, !UPT ;  /* 0x0000000bff0b7290 */ /* 0x000fe400087fe4ff */
[----:B------:R-:W-:Y:S01]  /*0810*/  UISETP.NE.AND UP0, UPT, UR6, 0x6, UPT ;  /* 0x000000060600788c */ /* 0x000fe2000bf05270 */
[----:B--2---:R-:W-:-:S03]  /*0820*/  IMAD.WIDE.U32 R8, R8, R17, RZ ;  /* 0x0000001108087225 */ /* 0x004fc600078e00ff */
[----:B------:R-:W-:-:S04]  /*0830*/  IADD3 R13, P2, PT, R8, R12, RZ ;  /* 0x0000000c080d7210 */ /* 0x000fc80007f5e0ff */
[----:B------:R-:W-:Y:S01]  /*0840*/  IADD3.X R12, PT, PT, R9, UR7, RZ, P2, !PT ;  /* 0x00000007090c7c10 */ /* 0x000fe200097fe4ff */
[----:B------:R0:W-:Y:S02]  /*0850*/  STL [R0], R13 ;  /* 0x0000000d00007387 */ /* 0x0001e40000100800 */
[----:B0-----:R-:W-:Y:S01]  /*0860*/  VIADD R0, R0, 0x4 ;  /* 0x0000000400007836 */ /* 0x001fe20000000000 */
[----:B------:R-:W-:Y:S06]  /*0870*/  BRA.U UP0, `(.L_x_8) ;  /* 0xfffffffd00cc7547 */ /* 0x000fec000b83ffff */
[----:B------:R-:W-:Y:S01]  /*0880*/  SHF.R.U32.HI R10, RZ, 0x17, R11 ;  /* 0x00000017ff0a7819 */ /* 0x000fe2000001160b */
[----:B------:R0:W-:Y:S03]  /*0890*/  STL [R1+0x18], R12 ;  /* 0x0000180c01007387 */ /* 0x0001e60000100800 */
[C---:B------:R-:W-:Y:S02]  /*08a0*/  LOP3.LUT R0, R10.reuse, 0xe0, RZ, 0xc0, !PT ;  /* 0x000000e00a007812 */ /* 0x040fe400078ec0ff */
[----:B------:R-:W-:Y:S02]  /*08b0*/  LOP3.LUT P2, RZ, R10, 0x1f, RZ, 0xc0, !PT ;  /* 0x0000001f0aff7812 */ /* 0x000fe4000784c0ff */
[----:B------:R-:W-:-:S04]  /*08c0*/  IADD3 R0, PT, PT, R0, -0x80, RZ ;  /* 0xffffff8000007810 */ /* 0x000fc80007ffe0ff */
[----:B------:R-:W-:-:S05]  /*08d0*/  SHF.R.U32.HI R0, RZ, 0x5, R0 ;  /* 0x00000005ff007819 */ /* 0x000fca0000011600 */
[----:B------:R-:W-:-:S05]  /*08e0*/  IMAD R13, R0, -0x4, R1 ;  /* 0xfffffffc000d7824 */ /* 0x000fca00078e0201 */
[----:B------:R-:W2:Y:S04]  /*08f0*/  LDL R0, [R13+0x18] ;  /* 0x000018000d007983 */ /* 0x000ea80000100800 */
[----:B------:R-:W2:Y:S04]  /*0900*/  LDL R9, [R13+0x14] ;  /* 0x000014000d097983 */ /* 0x000ea80000100800 */
[----:B------:R-:W3:Y:S01]  /*0910*/  @P2 LDL R8, [R13+0x10] ;  /* 0x000010000d082983 */ /* 0x000ee20000100800 */
[----:B------:R-:W-:Y:S01]  /*0920*/  LOP3.LUT R10, R10, 0x1f, RZ, 0xc0, !PT ;  /* 0x0000001f0a0a7812 */ /* 0x000fe200078ec0ff */
[----:B------:R-:W-:Y:S01]  /*0930*/  UMOV UR6, 0x54442d19 ;  /* 0x54442d1900067882 */ /* 0x000fe20000000000 */
[----:B------:R-:W-:-:S02]  /*0940*/  UMOV UR7, 0x3bf921fb ;  /* 0x3bf921fb00077882 */ /* 0x000fc40000000000 */
[-C--:B--2---:R-:W-:Y:S02]  /*0950*/  @P2 SHF.L.W.U32.HI R0, R9, R10.reuse, R0 ;  /* 0x0000000a09002219 */ /* 0x084fe40000010e00 */
[----:B---3--:R-:W-:Y:S02]  /*0960*/  @P2 SHF.L.W.U32.HI R9, R8, R10, R9 ;  /* 0x0000000a08092219 */ /* 0x008fe40000010e09 */
[----:B------:R-:W-:Y:S02]  /*0970*/  ISETP.GE.AND P2, PT, R11, RZ, PT ;  /* 0x000000ff0b00720c */ /* 0x000fe40003f46270 */
[C---:B------:R-:W-:Y:S01]  /*0980*/  SHF.L.W.U32.HI R8, R9.reuse, 0x2, R0 ;  /* 0x0000000209087819 */ /* 0x040fe20000010e00 */
[----:B------:R-:W-:-:S03]  /*0990*/  IMAD.SHL.U32 R9, R9, 0x4, RZ ;  /* 0x0000000409097824 */ /* 0x000fc600078e00ff */
[----:B------:R-:W-:-:S04]  /*09a0*/  SHF.R.S32.HI R10, RZ, 0x1f, R8 ;  /* 0x0000001fff0a7819 */ /* 0x000fc80000011408 */
[C---:B------:R-:W-:Y:S02]  /*09b0*/  LOP3.LUT R14, R10.reuse, R9, RZ, 0x3c, !PT ;  /* 0x000000090a0e7212 */ /* 0x040fe400078e3cff */
[----:B------:R-:W-:Y:S02]  /*09c0*/  LOP3.LUT R15, R10, R8, RZ, 0x3c, !PT ;  /* 0x000000080a0f7212 */ /* 0x000fe400078e3cff */
[----:B------:R-:W-:Y:S02]  /*09d0*/  SHF.R.U32.HI R9, RZ, 0x1e, R0 ;  /* 0x0000001eff097819 */ /* 0x000fe40000011600 */
[C---:B------:R-:W-:Y:S02]  /*09e0*/  LOP3.LUT R10, R8.reuse, R11, RZ, 0x3c, !PT ;  /* 0x0000000b080a7212 */ /* 0x040fe400078e3cff */
[----:B------:R-:W0:Y:S01]  /*09f0*/  I2F.F64.S64 R14, R14 ;  /* 0x0000000e000e7312 */ /* 0x000e220000301c00 */
[----:B------:R-:W-:Y:S02]  /*0a00*/  LEA.HI R0, R8, R9, RZ, 0x1 ;  /* 0x0000000908007211 */ /* 0x000fe400078f08ff */
[----:B------:R-:W-:-:S03]  /*0a10*/  ISETP.GE.AND P3, PT, R10, RZ, PT ;  /* 0x000000ff0a00720c */ /* 0x000fc60003f66270 */
[----:B------:R-:W-:-:S04]  /*0a20*/  IMAD.MOV R8, RZ, RZ, -R0 ;  /* 0x000000ffff087224 */ /* 0x000fc800078e0a00 */
[----:B------:R-:W-:Y:S01]  /*0a30*/  @!P2 IMAD.MOV.U32 R0, RZ, RZ, R8 ;  /* 0x000000ffff00a224 */ /* 0x000fe200078e0008 */
[----:B0-----:R-:W-:-:S10]  /*0a40*/  DMUL R12, R14, UR6 ;  /* 0x000000060e0c7c28 */ /* 0x001fd40008000000 */
[----:B------:R-:W0:Y:S02]  /*0a50*/  F2F.F32.F64 R12, R12 ;  /* 0x0000000c000c7310 */ /* 0x000e240000301000 */
[----:B0-----:R-:W-:Y:S01]  /*0a60*/  FSEL R10, -R12, R12, !P3 ;  /* 0x0000000c0c0a7208 */ /* 0x001fe20005800100 */
[----:B------:R-:W-:Y:S06]  /*0a70*/  BRA `(.L_x_6) ;  /* 0x0000000000087947 */ /* 0x000fec0003800000 */
.L_x_7:
[----:B------:R-:W-:Y:S01]  /*0a80*/  FMUL R10, RZ, R11 ;  /* 0x0000000bff0a7220 */ /* 0x000fe20000400000 */
[----:B------:R-:W-:-:S07]  /*0a90*/  IMAD.MOV.U32 R0, RZ, RZ, RZ ;  /* 0x000000ffff007224 */ /* 0x000fce00078e00ff */
.L_x_6:
[----:B------:R-:W-:Y:S05]  /*0aa0*/  BSYNC.RECONVERGENT B0 ;  /* 0x0000000000007941 */ /* 0x000fea0003800200 */
.L_x_5:
[----:B------:R-:W-:Y:S02]  /*0ab0*/  IMAD.MOV.U32 R16, RZ, RZ, 0x37cbac00 ;  /* 0x37cbac00ff107424 */ /* 0x000fe400078e00ff */
[----:B------:R-:W-:Y:S01]  /*0ac0*/  FMUL R9, R10, R10 ;  /* 0x0000000a0a097220 */ /* 0x000fe20000400000 */
[C---:B------:R-:W-:Y:S01]  /*0ad0*/  LOP3.LUT R12, R0.reuse, 0x1, RZ, 0xc0, !PT ;  /* 0x00000001000c7812 */ /* 0x040fe200078ec0ff */
[----:B------:R-:W-:Y:S01]  /*0ae0*/  IMAD.MOV.U32 R17, RZ, RZ, 0x3d2aaabb ;  /* 0x3d2aaabbff117424 */ /* 0x000fe200078e00ff */
[----:B------:R-:W-:Y:S01]  /*0af0*/  LOP3.LUT P3, RZ, R0, 0x2, RZ, 0xc0, !PT ;  /* 0x0000000200ff7812 */ /* 0x000fe2000786c0ff */
[----:B------:R-:W-:Y:S01]  /*0b00*/  FFMA R8, R9, R16, -0.0013887860113754868507 ;  /* 0xbab607ed09087423 */ /* 0x000fe20000000010 */
[----:B------:R-:W-:Y:S01]  /*0b10*/  ISETP.NE.U32.AND P2, PT, R12, 0x1, PT ;  /* 0x000000010c00780c */ /* 0x000fe20003f45070 */
[----:B------:R-:W-:Y:S01]  /*0b20*/  IMAD.MOV.U32 R13, RZ, RZ, 0x3effffff ;  /* 0x3effffffff0d7424 */ /* 0x000fe200078e00ff */
[----:B------:R-:W-:Y:S02]  /*0b30*/  BSSY.RECONVERGENT B0, `(.L_x_9) ;  /* 0x0000040000007945 */ /* 0x000fe40003800200 */
[----:B------:R-:W-:-:S02]  /*0b40*/  FSEL R8, R8, -0.00019574658654164522886, !P2 ;  /* 0xb94d415308087808 */ /* 0x000fc40005000000 */
[----:B------:R-:W-:Y:S02]  /*0b50*/  FSEL R12, R17, 0.0083327032625675201416, !P2 ;  /* 0x3c0885e4110c7808 */ /* 0x000fe40005000000 */
[----:B------:R-:W-:Y:S02]  /*0b60*/  FSEL R0, R10, 1, P2 ;  /* 0x3f8000000a007808 */ /* 0x000fe40001000000 */
[----:B------:R-:W-:Y:S01]  /*0b70*/  FSEL R21, -R13, -0.16666662693023681641, !P2 ;  /* 0xbe2aaaa80d157808 */ /* 0x000fe20005000100 */
[C---:B------:R-:W-:Y:S02]  /*0b80*/  FFMA R8, R9.reuse, R8, R12 ;  /* 0x0000000809087223 */ /* 0x040fe4000000000c */
[C---:B------:R-:W-:Y:S02]  /*0b90*/  FFMA R15, R9.reuse, R0, RZ ;  /* 0x00000000090f7223 */ /* 0x040fe400000000ff */
[----:B------:R-:W-:-:S04]  /*0ba0*/  FFMA R8, R9, R8, R21 ;  /* 0x0000000809087223 */ /* 0x000fc80000000015 */
[----:B------:R-:W-:-:S04]  /*0bb0*/  FFMA R0, R15, R8, R0 ;  /* 0x000000080f007223 */ /* 0x000fc80000000000 */
[----:B------:R-:W-:-:S04]  /*0bc0*/  @P3 FADD R0, RZ, -R0 ;  /* 0x80000000ff003221 */ /* 0x000fc80000000000 */
[----:B-----5:R-:W-:Y:S01]  /*0bd0*/  FFMA R25, R30, R0, R25 ;  /* 0x000000001e197223 */ /* 0x020fe20000000019 */
[----:B------:R-:W-:Y:S06]  /*0be0*/  @!P0 BRA `(.L_x_10) ;  /* 0x0000000000d08947 */ /* 0x000fec0003800000 */
[----:B------:R-:W-:-:S13]  /*0bf0*/  FSETP.NEU.AND P0, PT, |R11|, +INF , PT ;  /* 0x7f8000000b00780b */ /* 0x000fda0003f0d200 */
[----:B------:R-:W-:Y:S05]  /*0c00*/  @!P0 BRA `(.L_x_11) ;  /* 0x0000000000c08947 */ /* 0x000fea0003800000 */
[----:B------:R-:W-:Y:S01]  /*0c10*/  IMAD.SHL.U32 R8, R11, 0x100, RZ ;  /* 0x000001000b087824 */ /* 0x000fe200078e00ff */
[----:B------:R-:W-:Y:S01]  /*0c20*/  MOV R12, RZ ;  /* 0x000000ff000c7202 */ /* 0x000fe20000000f00 */
[----:B------:R-:W-:Y:S01]  /*0c30*/  IMAD.MOV.U32 R0, RZ, RZ, RZ ;  /* 0x000000ffff007224 */ /* 0x000fe200078e00ff */
[----:B------:R-:W-:Y:S02]  /*0c40*/  UMOV UR6, URZ ;  /* 0x000000ff00067c82 */ /* 0x000fe40008000000 */
[----:B------:R-:W-:-:S07]  /*0c50*/  LOP3.LUT R21, R8, 0x80000000, RZ, 0xfc, !PT ;  /* 0x8000000008157812 */ /* 0x000fce00078efcff */
.L_x_12:
[----:B0-----:R-:W0:Y:S02]  /*0c60*/  LDC.64 R14, c[0x4][RZ] ;  /* 0x01000000ff0e7b82 */ /* 0x001e240000000a00 */
[----:B0-----:R-:W-:-:S05]  /*0c70*/  IMAD.WIDE.U32 R14, R0, 0x4, R14 ;  /* 0x00000004000e7825 */ /* 0x001fca00078e000e */
[----:B------:R-:W2:Y:S01]  /*0c80*/  LDG.E.CONSTANT R8, desc[UR8][R14.64] ;  /* 0x000000080e087981 */ /* 0x000ea2000c1e9900 */
[C---:B------:R-:W-:Y:S02]  /*0c90*/  IMAD R10, R0.reuse, 0x4, R1 ;  /* 0x00000004000a7824 */ /* 0x040fe400078e0201 */
[----:B------:R-:W-:-:S05]  /*0ca0*/  VIADD R0, R0, 0x1 ;  /* 0x0000000100007836 */ /* 0x000fca0000000000 */
[----:B------:R-:W-:Y:S01]  /*0cb0*/  ISETP.NE.AND P0, PT, R0, 0x6, PT ;  /* 0x000000060000780c */ /* 0x000fe20003f05270 */
[----:B--2---:R-:W-:-:S03]  /*0cc0*/  IMAD.WIDE.U32 R8, R8, R21, RZ ;  /* 0x0000001508087225 */ /* 0x004fc600078e00ff */
[----:B------:R-:W-:-:S04]  /*0cd0*/  IADD3 R19, P2, PT, R8, R12, RZ ;  /* 0x0000000c08137210 */ /* 0x000fc80007f5e0ff */
[----:B------:R-:W-:Y:S01]  /*0ce0*/  IADD3.X R12, PT, PT, R9, UR6, RZ, P2, !PT ;  /* 0x00000006090c7c10 */ /* 0x000fe200097fe4ff */
[----:B------:R0:W-:Y:S04]  /*0cf0*/  STL [R10], R19 ;  /* 0x000000130a007387 */ /* 0x0001e80000100800 */
[----:B------:R-:W-:Y:S05]  /*0d00*/  @P0 BRA `(.L_x_12) ;  /* 0xfffffffc00d40947 */ /* 0x000fea000383ffff */
[----:B0-----:R-:W-:Y:S01]  /*0d10*/  SHF.R.U32.HI R10, RZ, 0x17, R11 ;  /* 0x00000017ff0a7819 */ /* 0x001fe2000001160b */
[----:B------:R0:W-:Y:S03]  /*0d20*/  STL [R1+0x18], R12 ;  /* 0x0000180c01007387 */ /* 0x0001e60000100800 */
[C---:B------:R-:W-:Y:S02]  /*0d30*/  LOP3.LUT R0, R10.reuse, 0xe0, RZ, 0xc0, !PT ;  /* 0x000000e00a007812 */ /* 0x040fe400078ec0ff */
[----:B------:R-:W-:-:S03]  /*0d40*/  LOP3.LUT P0, RZ, R10, 0x1f, RZ, 0xc0, !PT ;  /* 0x0000001f0aff7812 */ /* 0x000fc6000780c0ff */
[----:B------:R-:W-:-:S05]  /*0d50*/  VIADD R0, R0, 0xffffff80 ;  /* 0xffffff8000007836 */ /* 0x000fca0000000000 */
[----:B------:R-:W-:-:S05]  /*0d60*/  SHF.R.U32.HI R0, RZ, 0x5, R0 ;  /* 0x00000005ff007819 */ /* 0x000fca0000011600 */
[----:B------:R-:W-:-:S05]  /*0d70*/  IMAD R18, R0, -0x4, R1 ;  /* 0xfffffffc00127824 */ /* 0x000fca00078e0201 */
[----:B------:R-:W2:Y:S04]  /*0d80*/  LDL R0, [R18+0x18] ;  /* 0x0000180012007983 */ /* 0x000ea80000100800 */
[----:B------:R-:W2:Y:S04]  /*0d90*/  LDL R9, [R18+0x14] ;  /* 0x0000140012097983 */ /* 0x000ea80000100800 */
[----:B------:R-:W3:Y:S01]  /*0da0*/  @P0 LDL R8, [R18+0x10] ;  /* 0x0000100012080983 */ /* 0x000ee20000100800 */
[----:B------:R-:W-:Y:S01]  /*0db0*/  LOP3.LUT R10, R10, 0x1f, RZ, 0xc0, !PT ;  /* 0x0000001f0a0a7812 */ /* 0x000fe200078ec0ff */
[----:B------:R-:W-:Y:S01]  /*0dc0*/  UMOV UR6, 0x54442d19 ;  /* 0x54442d1900067882 */ /* 0x000fe20000000000 */
[----:B------:R-:W-:Y:S01]  /*0dd0*/  UMOV UR7, 0x3bf921fb ;  /* 0x3bf921fb00077882 */ /* 0x000fe20000000000 */
[----:B------:R-:W-:-:S02]  /*0de0*/  ISETP.GE.AND P2, PT, R11, RZ, PT ;  /* 0x000000ff0b00720c */ /* 0x000fc40003f46270 */
[-C--:B--2---:R-:W-:Y:S02]  /*0df0*/  @P0 SHF.L.W.U32.HI R0, R9, R10.reuse, R0 ;  /* 0x0000000a09000219 */ /* 0x084fe40000010e00 */
[----:B---3--:R-:W-:Y:S02]  /*0e00*/  @P0 SHF.L.W.U32.HI R9, R8, R10, R9 ;  /* 0x0000000a08090219 */ /* 0x008fe40000010e09 */
[--C-:B------:R-:W-:Y:S02]  /*0e10*/  SHF.R.U32.HI R19, RZ, 0x1e, R0.reuse ;  /* 0x0000001eff137819 */ /* 0x100fe40000011600 */
[C---:B------:R-:W-:Y:S01]  /*0e20*/  SHF.L.W.U32.HI R8, R9.reuse, 0x2, R0 ;  /* 0x0000000209087819 */ /* 0x040fe20000010e00 */
[----:B------:R-:W-:-:S03]  /*0e30*/  IMAD.SHL.U32 R9, R9, 0x4, RZ ;  /* 0x0000000409097824 */ /* 0x000fc600078e00ff */
[----:B------:R-:W-:Y:S02]  /*0e40*/  SHF.R.S32.HI R10, RZ, 0x1f, R8 ;  /* 0x0000001fff0a7819 */ /* 0x000fe40000011408 */
[----:B------:R-:W-:Y:S02]  /*0e50*/  LEA.HI R19, R8, R19, RZ, 0x1 ;  /* 0x0000001308137211 */ /* 0x000fe400078f08ff */
[C---:B------:R-:W-:Y:S02]  /*0e60*/  LOP3.LUT R14, R10.reuse, R9, RZ, 0x3c, !PT ;  /* 0x000000090a0e7212 */ /* 0x040fe400078e3cff */
[----:B------:R-:W-:Y:S01]  /*0e70*/  LOP3.LUT R15, R10, R8, RZ, 0x3c, !PT ;  /* 0x000000080a0f7212 */ /* 0x000fe200078e3cff */
[----:B------:R-:W-:Y:S01]  /*0e80*/  IMAD.MOV R0, RZ, RZ, -R19 ;  /* 0x000000ffff007224 */ /* 0x000fe200078e0a13 */
[----:B------:R-:W-:-:S03]  /*0e90*/  LOP3.LUT R11, R8, R11, RZ, 0x3c, !PT ;  /* 0x0000000b080b7212 */ /* 0x000fc600078e3cff */
[----:B------:R-:W-:Y:S01]  /*0ea0*/  @!P2 IMAD.MOV.U32 R19, RZ, RZ, R0 ;  /* 0x000000ffff13a224 */ /* 0x000fe200078e0000 */
[----:B------:R-:W1:Y:S01]  /*0eb0*/  I2F.F64.S64 R14, R14 ;  /* 0x0000000e000e7312 */ /* 0x000e620000301c00 */
[----:B------:R-:W-:Y:S01]  /*0ec0*/  ISETP.GE.AND P0, PT, R11, RZ, PT ;  /* 0x000000ff0b00720c */ /* 0x000fe20003f06270 */
[----:B-1----:R-:W-:-:S10]  /*0ed0*/  DMUL R20, R14, UR6 ;  /* 0x000000060e147c28 */ /* 0x002fd40008000000 */
[----:B------:R-:W1:Y:S02]  /*0ee0*/  F2F.F32.F64 R20, R20 ;  /* 0x0000001400147310 */ /* 0x000e640000301000 */
[----:B-1----:R-:W-:Y:S01]  /*0ef0*/  FSEL R18, -R20, R20, !P0 ;  /* 0x0000001414127208 */ /* 0x002fe20004000100 */
[----:B0-----:R-:W-:Y:S06]  /*0f00*/  BRA `(.L_x_10) ;  /* 0x0000000000087947 */ /* 0x001fec0003800000 */
.L_x_11:
[----:B------:R-:W-:Y:S01]  /*0f10*/  FMUL R18, RZ, R11 ;  /* 0x0000000bff127220 */ /* 0x000fe20000400000 */
[----:B------:R-:W-:-:S07]  /*0f20*/  IMAD.MOV.U32 R19, RZ, RZ, RZ ;  /* 0x000000ffff137224 */ /* 0x000fce00078e00ff */
.L_x_10:
[----:B------:R-:W-:Y:S05]  /*0f30*/  BSYNC.RECONVERGENT B0 ;  /* 0x0000000000007941 */ /* 0x000fea0003800200 */
.L_x_9:
[----:B------:R-:W-:Y:S01]  /*0f40*/  FMUL R9, R18, R18 ;  /* 0x0000001212097220 */ /* 0x000fe20000400000 */
[C---:B------:R-:W-:Y:S01]  /*0f50*/  LOP3.LUT R0, R19.reuse, 0x1, RZ, 0xc0, !PT ;  /* 0x0000000113007812 */ /* 0x040fe200078ec0ff */
[----:B------:R-:W0:Y:S01]  /*0f60*/  LDCU UR6, c[0x0][0x390] ;  /* 0x00007200ff0677ac */ /* 0x000e220008000800 */
[----:B------:R-:W-:Y:S01]  /*0f70*/  IADD3 R19, PT, PT, R19, 0x1, RZ ;  /* 0x0000000113137810 */ /* 0x000fe20007ffe0ff */
[----:B------:R-:W-:Y:S01]  /*0f80*/  FFMA R16, R9, R16, -0.0013887860113754868507 ;  /* 0xbab607ed09107423 */ /* 0x000fe20000000010 */
[----:B------:R-:W-:Y:S01]  /*0f90*/  ISETP.NE.U32.AND P0, PT, R0, 0x1, PT ;  /* 0x000000010000780c */ /* 0x000fe20003f05070 */
[----:B------:R-:W-:Y:S01]  /*0fa0*/  UIADD3 UR5, UPT, UPT, UR5, 0x1, URZ ;  /* 0x0000000105057890 */ /* 0x000fe2000fffe0ff */
[----:B------:R-:W-:Y:S02]  /*0fb0*/  LOP3.LUT P2, RZ, R19, 0x2, RZ, 0xc0, !PT ;  /* 0x0000000213ff7812 */ /* 0x000fe4000784c0ff */
[----:B------:R-:W-:Y:S02]  /*0fc0*/  FSEL R0, R17, 0.0083327032625675201416, P0 ;  /* 0x3c0885e411007808 */ /* 0x000fe40000000000 */
[----:B------:R-:W-:-:S02]  /*0fd0*/  FSEL R16, R16, -0.00019574658654164522886, P0 ;  /* 0xb94d415310107808 */ /* 0x000fc40000000000 */
[----:B------:R-:W-:-:S03]  /*0fe0*/  FSEL R13, -R13, -0.16666662693023681641, P0 ;  /* 0xbe2aaaa80d0d7808 */ /* 0x000fc60000000100 */
[----:B------:R-:W-:Y:S01]  /*0ff0*/  FFMA R16, R9, R16, R0 ;  /* 0x0000001009107223 */ /* 0x000fe20000000000 */
[----:B------:R-:W-:-:S03]  /*1000*/  FSEL R0, R18, 1, !P0 ;  /* 0x3f80000012007808 */ /* 0x000fc60004000000 */
[C---:B------:R-:W-:Y:S01]  /*1010*/  FFMA R13, R9.reuse, R16, R13 ;  /* 0x00000010090d7223 */ /* 0x040fe2000000000d */
[----:B0-----:R-:W-:Y:S01]  /*1020*/  UISETP.NE.AND UP0, UPT, UR5, UR6, UPT ;  /* 0x000000060500728c */ /* 0x001fe2000bf05270 */
[----:B------:R-:W-:-:S04]  /*1030*/  FFMA R9, R9, R0, RZ ;  /* 0x0000000009097223 */ /* 0x000fc800000000ff */
[----:B------:R-:W-:-:S04]  /*1040*/  FFMA R0, R9, R13, R0 ;  /* 0x0000000d09007223 */ /* 0x000fc80000000000 */
[----:B------:R-:W-:-:S04]  /*1050*/  @P2 FADD R0, RZ, -R0 ;  /* 0x80000000ff002221 */ /* 0x000fc80000000000 */
[----:B------:R-:W-:Y:S01]  /*1060*/  FFMA R27, R30, R0, R27 ;  /* 0x000000001e1b7223 */ /* 0x000fe2000000001b */
[----:B------:R-:W-:Y:S06]  /*1070*/  BRA.U UP0, `(.L_x_13) ;  /* 0xfffffff100f87547 */ /* 0x000fec000b83ffff */
[----:B------:R-:W-:Y:S05]  /*1080*/  @P1 BRA `(.L_x_14) ;  /* 0xfffffff000601947 */ /* 0x000fea000383ffff */
.L_x_0:
[----:B------:R-:W-:Y:S01]  /*1090*/  FMUL R0, R27, R27 ;  /* 0x0000001b1b007220 */ /* 0x000fe20000400000 */
[----:B------:R-:W-:Y:S03]  /*10a0*/  BSSY.RECONVERGENT B0, `(.L_x_15) ;  /* 0x000000d000007945 */ /* 0x000fe60003800200 */
[----:B------:R-:W-:-:S04]  /*10b0*/  FFMA R0, R25, R25, R0 ;  /* 0x0000001919007223 */ /* 0x000fc80000000000 */
[----:B------:R-:W-:Y:S01]  /*10c0*/  VIADD R2, R0, 0xf3000000 ;  /* 0xf300000000027836 */ /* 0x000fe20000000000 */
[----:B------:R1:W2:Y:S04]  /*10d0*/  MUFU.RSQ R3, R0 ;  /* 0x0000000000037308 */ /* 0x0002a80000001400 */
[----:B------:R-:W-:-:S13]  /*10e0*/  ISETP.GT.U32.AND P0, PT, R2, 0x727fffff, PT ;  /* 0x727fffff0200780c */ /* 0x000fda0003f04070 */
[----:B-12---:R-:W-:Y:S05]  /*10f0*/  @!P0 BRA `(.L_x_16) ;  /* 0x00000000000c8947 */ /* 0x006fea0003800000 */
[----:B------:R-:W-:-:S07]  /*1100*/  MOV R7, 0x1120 ;  /* 0x0000112000077802 */ /* 0x000fce0000000f00 */
[----:B0-----:R-:W-:Y:S05]  /*1110*/  CALL.REL.NOINC `($__internal_1_$__cuda_sm20_sqrt_rn_f32_slowpath) ;  /* 0x0000000400a07944 */ /* 0x001fea0003c00000 */
[----:B------:R-:W-:Y:S05]  /*1120*/  BRA `(.L_x_17) ;  /* 0x0000000000107947 */ /* 0x000fea0003800000 */
.L_x_16:
[----:B------:R-:W-:Y:S01]  /*1130*/  FMUL.FTZ R5, R0, R3 ;  /* 0x0000000300057220 */ /* 0x000fe20000410000 */
[----:B------:R-:W-:-:S03]  /*1140*/  FMUL.FTZ R2, R3, 0.5 ;  /* 0x3f00000003027820 */ /* 0x000fc60000410000 */
[----:B------:R-:W-:-:S04]  /*1150*/  FFMA R0, -R5, R5, R0 ;  /* 0x0000000505007223 */ /* 0x000fc80000000100 */
[----:B------:R-:W-:-:S07]  /*1160*/  FFMA R5, R0, R2, R5 ;  /* 0x0000000200057223 */ /* 0x000fce0000000005 */
.L_x_17:
[----:B0-----:R-:W-:Y:S05]  /*1170*/  BSYNC.RECONVERGENT B0 ;  /* 0x0000000000007941 */ /* 0x001fea0003800200 */
.L_x_15:
[----:B------:R-:W0:Y:S01]  /*1180*/  LDCU.64 UR4, c[0x0][0x390] ;  /* 0x00007200ff0477ac */ /* 0x000e220008000a00 */
[----:B------:R-:W1:Y:S01]  /*1190*/  LDC.64 R2, c[0x0][0x380] ;  /* 0x0000e000ff027b82 */ /* 0x000e620000000a00 */
[----:B0-----:R-:W-:-:S04]  /*11a0*/  IMAD R23, R26, UR5, R23 ;  /* 0x000000051a177c24 */ /* 0x001fc8000f8e0217 */
[----:B------:R-:W-:-:S04]  /*11b0*/  IMAD R23, R23, UR4, R24 ;  /* 0x0000000417177c24 */ /* 0x000fc8000f8e0218 */
[----:B-1----:R-:W-:-:S05]  /*11c0*/  IMAD.WIDE R2, R23, 0x4, R2 ;  /* 0x0000000417027825 */ /* 0x002fca00078e0202 */
[----:B------:R-:W-:Y:S01]  /*11d0*/  STG.E desc[UR8][R2.64], R5 ;  /* 0x0000000502007986 */ /* 0x000fe2000c101908 */
[----:B------:R-:W-:Y:S05]  /*11e0*/  EXIT ;  /* 0x000000000000794d */ /* 0x000fea0003800000 */
        .weak           $__internal_0_$__cuda_sm20_div_rn_f64_full
        .type           $__internal_0_$__cuda_sm20_div_rn_f64_full,@function
        .size           $__internal_0_$__cuda_sm20_div_rn_f64_full,($__internal_1_$__cuda_sm20_sqrt_rn_f32_slowpath - $__internal_0_$__cuda_sm20_div_rn_f64_full)
$__internal_0_$__cuda_sm20_div_rn_f64_full:
[C---:B------:R-:W-:Y:S01]  /*11f0*/  FSETP.GEU.AND P0, PT, |R11|.reuse, 1.469367938527859385e-39, PT ;  /* 0x001000000b00780b */ /* 0x040fe20003f0e200 */
[----:B------:R-:W-:Y:S01]  /*1200*/  IMAD.MOV.U32 R14, RZ, RZ, 0x1 ;  /* 0x00000001ff0e7424 */ /* 0x000fe200078e00ff */
[----:B------:R-:W-:Y:S01]  /*1210*/  LOP3.LUT R8, R11, 0x800fffff, RZ, 0xc0, !PT ;  /* 0x800fffff0b087812 */ /* 0x000fe200078ec0ff */
[----:B------:R-:W-:Y:S01]  /*1220*/  BSSY.RECONVERGENT B1, `(.L_x_18) ;  /* 0x0000054000017945 */ /* 0x000fe20003800200 */
[C---:B------:R-:W-:Y:S02]  /*1230*/  FSETP.GEU.AND P3, PT, |R13|.reuse, 1.469367938527859385e-39, PT ;  /* 0x001000000d00780b */ /* 0x040fe40003f6e200 */
[----:B------:R-:W-:Y:S01]  /*1240*/  LOP3.LUT R9, R8, 0x3ff00000, RZ, 0xfc, !PT ;  /* 0x3ff0000008097812 */ /* 0x000fe200078efcff */
[----:B------:R-:W-:Y:S01]  /*1250*/  IMAD.MOV.U32 R8, RZ, RZ, R10 ;  /* 0x000000ffff087224 */ /* 0x000fe200078e000a */
[----:B------:R-:W-:Y:S02]  /*1260*/  LOP3.LUT R29, R13, 0x7ff00000, RZ, 0xc0, !PT ;  /* 0x7ff000000d1d7812 */ /* 0x000fe400078ec0ff */
[----:B------:R-:W-:-:S03]  /*1270*/  LOP3.LUT R32, R11, 0x7ff00000, RZ, 0xc0, !PT ;  /* 0x7ff000000b207812 */ /* 0x000fc600078ec0ff */
[----:B------:R-:W-:Y:S01]  /*1280*/  @!P0 DMUL R8, R10, 8.98846567431157953865e+307 ;  /* 0x7fe000000a088828 */ /* 0x000fe20000000000 */
[----:B------:R-:W-:Y:S01]  /*1290*/  ISETP.GE.U32.AND P2, PT, R29, R32, PT ;  /* 0x000000201d00720c */ /* 0x000fe20003f46070 */
[----:B------:R-:W-:Y:S02]  /*12a0*/  IMAD.MOV.U32 R31, RZ, RZ, R29 ;  /* 0x000000ffff1f7224 */ /* 0x000fe400078e001d */
[----:B------:R-:W-:Y:S02]  /*12b0*/  @!P3 LOP3.LUT R0, R11, 0x7ff00000, RZ, 0xc0, !PT ;  /* 0x7ff000000b00b812 */ /* 0x000fe400078ec0ff */
[----:B------:R-:W0:Y:S02]  /*12c0*/  MUFU.RCP64H R15, R9 ;  /* 0x00000009000f7308 */ /* 0x000e240000001800 */
[----:B------:R-:W-:Y:S01]  /*12d0*/  @!P3 ISETP.GE.U32.AND P4, PT, R29, R0, PT ;  /* 0x000000001d00b20c */ /* 0x000fe20003f86070 */
[----:B------:R-:W-:Y:S01]  /*12e0*/  IMAD.MOV.U32 R0, RZ, RZ, 0x1ca00000 ;  /* 0x1ca00000ff007424 */ /* 0x000fe200078e00ff */
[----:B------:R-:W-:-:S04]  /*12f0*/  @!P0 LOP3.LUT R32, R9, 0x7ff00000, RZ, 0xc0, !PT ;  /* 0x7ff0000009208812 */ /* 0x000fc800078ec0ff */
[----:B------:R-:W-:-:S04]  /*1300*/  @!P3 SEL R19, R0, 0x63400000, !P4 ;  /* 0x634000000013b807 */ /* 0x000fc80006000000 */
[----:B------:R-:W-:-:S04]  /*1310*/  @!P3 LOP3.LUT R20, R19, 0x80000000, R13, 0xf8, !PT ;  /* 0x800000001314b812 */ /* 0x000fc800078ef80d */
[----:B------:R-:W-:Y:S01]  /*1320*/  @!P3 LOP3.LUT R21, R20, 0x100000, RZ, 0xfc, !PT ;  /* 0x001000001415b812 */ /* 0x000fe200078efcff */
[----:B0-----:R-:W-:Y:S01]  /*1330*/  DFMA R16, R14, -R8, 1 ;  /* 0x3ff000000e10742b */ /* 0x001fe20000000808 */
[----:B------:R-:W-:-:S07]  /*1340*/  @!P3 IMAD.MOV.U32 R20, RZ, RZ, RZ ;  /* 0x000000ffff14b224 */ /* 0x000fce00078e00ff */
[----:B------:R-:W-:-:S08]  /*1350*/  DFMA R16, R16, R16, R16 ;  /* 0x000000101010722b */ /* 0x000fd00000000010 */
[----:B------:R-:W-:Y:S01]  /*1360*/  DFMA R16, R14, R16, R14 ;  /* 0x000000100e10722b */ /* 0x000fe2000000000e */
[----:B------:R-:W-:Y:S01]  /*1370*/  SEL R15, R0, 0x63400000, !P2 ;  /* 0x63400000000f7807 */ /* 0x000fe20005000000 */
[----:B------:R-:W-:-:S03]  /*1380*/  IMAD.MOV.U32 R14, RZ, RZ, R12 ;  /* 0x000000ffff0e7224 */ /* 0x000fc600078e000c */
[----:B------:R-:W-:-:S03]  /*1390*/  LOP3.LUT R15, R15, 0x800fffff, R13, 0xf8, !PT ;  /* 0x800fffff0f0f7812 */ /* 0x000fc600078ef80d */
[----:B------:R-:W-:-:S03]  /*13a0*/  DFMA R18, R16, -R8, 1 ;  /* 0x3ff000001012742b */ /* 0x000fc60000000808 */
[----:B------:R-:W-:-:S05]  /*13b0*/  @!P3 DFMA R14, R14, 2, -R20 ;  /* 0x400000000e0eb82b */ /* 0x000fca0000000814 */
[----:B------:R-:W-:-:S05]  /*13c0*/  DFMA R18, R16, R18, R16 ;  /* 0x000000121012722b */ /* 0x000fca0000000010 */
[----:B------:R-:W-:-:S03]  /*13d0*/  @!P3 LOP3.LUT R31, R15, 0x7ff00000, RZ, 0xc0, !PT ;  /* 0x7ff000000f1fb812 */ /* 0x000fc600078ec0ff */
[----:B------:R-:W-:Y:S01]  /*13e0*/  DMUL R16, R18, R14 ;  /* 0x0000000e12107228 */ /* 0x000fe20000000000 */
[----:B------:R-:W-:-:S04]  /*13f0*/  IADD3 R33, PT, PT, R31, -0x1, RZ ;  /* 0xffffffff1f217810 */ /* 0x000fc80007ffe0ff */
[----:B------:R-:W-:Y:S01]  /*1400*/  ISETP.GT.U32.AND P0, PT, R33, 0x7feffffe, PT ;  /* 0x7feffffe2100780c */ /* 0x000fe20003f04070 */
[----:B------:R-:W-:Y:S02]  /*1410*/  VIADD R33, R32, 0xffffffff ;  /* 0xffffffff20217836 */ /* 0x000fe40000000000 */
[----:B------:R-:W-:-:S03]  /*1420*/  DFMA R20, R16, -R8, R14 ;  /* 0x800000081014722b */ /* 0x000fc6000000000e */
[----:B------:R-:W-:-:S05]  /*1430*/  ISETP.GT.U32.OR P0, PT, R33, 0x7feffffe, P0 ;  /* 0x7feffffe2100780c */ /* 0x000fca0000704470 */
[----:B------:R-:W-:-:S08]  /*1440*/  DFMA R20, R18, R20, R16 ;  /* 0x000000141214722b */ /* 0x000fd00000000010 */
[----:B------:R-:W-:Y:S05]  /*1450*/  @P0 BRA `(.L_x_19) ;  /* 0x00000000006c0947 */ /* 0x000fea0003800000 */
[----:B------:R-:W-:-:S04]  /*1460*/  LOP3.LUT R16, R11, 0x7ff00000, RZ, 0xc0, !PT ;  /* 0x7ff000000b107812 */ /* 0x000fc800078ec0ff */
[CC--:B------:R-:W-:Y:S02]  /*1470*/  VIADDMNMX R12, R29.reuse, -R16.reuse, 0xb9600000, !PT ;  /* 0xb96000001d0c7446 */ /* 0x0c0fe40007800910 */
[----:B------:R-:W-:Y:S02]  /*1480*/  ISETP.GE.U32.AND P0, PT, R29, R16, PT ;  /* 0x000000101d00720c */ /* 0x000fe40003f06070 */
[----:B------:R-:W-:Y:S02]  /*1490*/  VIMNMX R12, PT, PT, R12, 0x46a00000, PT ;  /* 0x46a000000c0c7848 */ /* 0x000fe40003fe0100 */
[----:B------:R-:W-:-:S05]  /*14a0*/  SEL R13, R0, 0x63400000, !P0 ;  /* 0x63400000000d7807 */ /* 0x000fca0004000000 */
[----:B------:R-:W-:Y:S02]  /*14b0*/  IMAD.IADD R0, R12, 0x1, -R13 ;  /* 0x000000010c007824 */ /* 0x000fe400078e0a0d */
[----:B------:R-:W-:Y:S02]  /*14c0*/  IMAD.MOV.U32 R12, RZ, RZ, RZ ;  /* 0x000000ffff0c7224 */ /* 0x000fe400078e00ff */
[----:B------:R-:W-:-:S06]  /*14d0*/  VIADD R13, R0, 0x7fe00000 ;  /* 0x7fe00000000d7836 */ /* 0x000fcc0000000000 */
[----:B------:R-:W-:-:S10]  /*14e0*/  DMUL R16, R20, R12 ;  /* 0x0000000c14107228 */ /* 0x000fd40000000000 */
[----:B------:R-:W-:-:S13]  /*14f0*/  FSETP.GTU.AND P0, PT, |R17|, 1.469367938527859385e-39, PT ;  /* 0x001000001100780b */ /* 0x000fda0003f0c200 */
[----:B------:R-:W-:Y:S05]  /*1500*/  @P0 BRA `(.L_x_20) ;  /* 0x0000000000940947 */ /* 0x000fea0003800000 */
[----:B------:R-:W-:Y:S01]  /*1510*/  DFMA R8, R20, -R8, R14 ;  /* 0x800000081408722b */ /* 0x000fe2000000000e */
[----:B------:R-:W-:-:S09]  /*1520*/  IMAD.MOV.U32 R12, RZ, RZ, RZ ;  /* 0x000000ffff0c7224 */ /* 0x000fd200078e00ff */
[C---:B------:R-:W-:Y:S02]  /*1530*/  FSETP.NEU.AND P0, PT, R9.reuse, RZ, PT ;  /* 0x000000ff0900720b */ /* 0x040fe40003f0d000 */
[----:B------:R-:W-:-:S04]  /*1540*/  LOP3.LUT R11, R9, 0x80000000, R11, 0x48, !PT ;  /* 0x80000000090b7812 */ /* 0x000fc800078e480b */
[----:B------:R-:W-:-:S07]  /*1550*/  LOP3.LUT R13, R11, R13, RZ, 0xfc, !PT ;  /* 0x0000000d0b0d7212 */ /* 0x000fce00078efcff */
[----:B------:R-:W-:Y:S05]  /*1560*/  @!P0 BRA `(.L_x_20) ;  /* 0x00000000007c8947 */ /* 0x000fea0003800000 */
[----:B------:R-:W-:Y:S01]  /*1570*/  IMAD.MOV R9, RZ, RZ, -R0 ;  /* 0x000000ffff097224 */ /* 0x000fe200078e0a00 */
[----:B------:R-:W-:Y:S01]  /*1580*/  DMUL.RP R12, R20, R12 ;  /* 0x0000000c140c7228 */ /* 0x000fe20000008000 */
[----:B------:R-:W-:-:S06]  /*1590*/  IMAD.MOV.U32 R8, RZ, RZ, RZ ;  /* 0x000000ffff087224 */ /* 0x000fcc00078e00ff */
[----:B------:R-:W-:-:S03]  /*15a0*/  DFMA R8, R16, -R8, R20 ;  /* 0x800000081008722b */ /* 0x000fc60000000014 */
[----:B------:R-:W-:-:S03]  /*15b0*/  LOP3.LUT R11, R13, R11, RZ, 0x3c, !PT ;  /* 0x0000000b0d0b7212 */ /* 0x000fc600078e3cff */
[----:B------:R-:W-:-:S04]  /*15c0*/  IADD3 R8, PT, PT, -R0, -0x43300000, RZ ;  /* 0xbcd0000000087810 */ /* 0x000fc80007ffe1ff */
[----:B------:R-:W-:-:S04]  /*15d0*/  FSETP.NEU.AND P0, PT, |R9|, R8, PT ;  /* 0x000000080900720b */ /* 0x000fc80003f0d200 */
[----:B------:R-:W-:Y:S02]  /*15e0*/  FSEL R16, R12, R16, !P0 ;  /* 0x000000100c107208 */ /* 0x000fe40004000000 */
[----:B------:R-:W-:Y:S01]  /*15f0*/  FSEL R17, R11, R17, !P0 ;  /* 0x000000110b117208 */ /* 0x000fe20004000000 */
[----:B------:R-:W-:Y:S06]  /*1600*/  BRA `(.L_x_20) ;  /* 0x0000000000547947 */ /* 0x000fec0003800000 */
.L_x_19:
[----:B------:R-:W-:-:S14]  /*1610*/  DSETP.NAN.AND P0, PT, R12, R12, PT ;  /* 0x0000000c0c00722a */ /* 0x000fdc0003f08000 */
[----:B------:R-:W-:Y:S05]  /*1620*/  @P0 BRA `(.L_x_21) ;  /* 0x0000000000440947 */ /* 0x000fea0003800000 */
[----:B------:R-:W-:-:S14]  /*1630*/  DSETP.NAN.AND P0, PT, R10, R10, PT ;  /* 0x0000000a0a00722a */ /* 0x000fdc0003f08000 */
[----:B------:R-:W-:Y:S05]  /*1640*/  @P0 BRA `(.L_x_22) ;  /* 0x0000000000300947 */ /* 0x000fea0003800000 */
[----:B------:R-:W-:Y:S01]  /*1650*/  ISETP.NE.AND P0, PT, R31, R32, PT ;  /* 0x000000201f00720c */ /* 0x000fe20003f05270 */
[----:B------:R-:W-:Y:S01]  /*1660*/  IMAD.MOV.U32 R17, RZ, RZ, -0x80000 ;  /* 0xfff80000ff117424 */ /* 0x000fe200078e00ff */
[----:B------:R-:W-:-:S11]  /*1670*/  MOV R16, 0x0 ;  /* 0x0000000000107802 */ /* 0x000fd60000000f00 */
[----:B------:R-:W-:Y:S05]  /*1680*/  @!P0 BRA `(.L_x_20) ;  /* 0x0000000000348947 */ /* 0x000fea0003800000 */
[----:B------:R-:W-:Y:S02]  /*1690*/  ISETP.NE.AND P0, PT, R31, 0x7ff00000, PT ;  /* 0x7ff000001f00780c */ /* 0x000fe40003f05270 */
[----:B------:R-:W-:Y:S02]  /*16a0*/  LOP3.LUT R17, R13, 0x80000000, R11, 0x48, !PT ;  /* 0x800000000d117812 */ /* 0x000fe400078e480b */
[----:B------:R-:W-:-:S13]  /*16b0*/  ISETP.EQ.OR P0, PT, R32, RZ, !P0 ;  /* 0x000000ff2000720c */ /* 0x000fda0004702670 */
[----:B------:R-:W-:Y:S01]  /*16c0*/  @P0 LOP3.LUT R0, R17, 0x7ff00000, RZ, 0xfc, !PT ;  /* 0x7ff0000011000812 */ /* 0x000fe200078efcff */
[----:B------:R-:W-:Y:S02]  /*16d0*/  @!P0 IMAD.MOV.U32 R16, RZ, RZ, RZ ;  /* 0x000000ffff108224 */ /* 0x000fe400078e00ff */
[----:B------:R-:W-:Y:S02]  /*16e0*/  @P0 IMAD.MOV.U32 R16, RZ, RZ, RZ ;  /* 0x000000ffff100224 */ /* 0x000fe400078e00ff */
[----:B------:R-:W-:Y:S01]  /*16f0*/  @P0 IMAD.MOV.U32 R17, RZ, RZ, R0 ;  /* 0x000000ffff110224 */ /* 0x000fe200078e0000 */
[----:B------:R-:W-:Y:S06]  /*1700*/  BRA `(.L_x_20) ;  /* 0x0000000000147947 */ /* 0x000fec0003800000 */
.L_x_22:
[----:B------:R-:W-:Y:S01]  /*1710*/  LOP3.LUT R17, R11, 0x80000, RZ, 0xfc, !PT ;  /* 0x000800000b117812 */ /* 0x000fe200078efcff */
[----:B------:R-:W-:Y:S01]  /*1720*/  IMAD.MOV.U32 R16, RZ, RZ, R10 ;  /* 0x000000ffff107224 */ /* 0x000fe200078e000a */
[----:B------:R-:W-:Y:S06]  /*1730*/  BRA `(.L_x_20) ;  /* 0x0000000000087947 */ /* 0x000fec0003800000 */
.L_x_21:
[----:B------:R-:W-:Y:S01]  /*1740*/  LOP3.LUT R17, R13, 0x80000, RZ, 0xfc, !PT ;  /* 0x000800000d117812 */ /* 0x000fe200078efcff */
[----:B------:R-:W-:-:S07]  /*1750*/  IMAD.MOV.U32 R16, RZ, RZ, R12 ;  /* 0x000000ffff107224 */ /* 0x000fce00078e000c */
.L_x_20:
[----:B------:R-:W-:Y:S05]  /*1760*/  BSYNC.RECONVERGENT B1 ;  /* 0x0000000000017941 */ /* 0x000fea0003800200 */
.L_x_18:
[----:B------:R-:W-:Y:S01]  /*1770*/  IMAD.MOV.U32 R8, RZ, RZ, R22 ;  /* 0x000000ffff087224 */ /* 0x000fe200078e0016 */
[----:B------:R-:W-:-:S04]  /*1780*/  MOV R9, 0x0 ;  /* 0x0000000000097802 */ /* 0x000fc80000000f00 */
[----:B------:R-:W-:Y:S05]  /*1790*/  RET.REL.NODEC R8 `(_Z31discreteFourierTransformBatch2DPfS_iii) ;  /* 0xffffffe808187950 */ /* 0x000fea0003c3ffff */
        .weak           $__internal_1_$__cuda_sm20_sqrt_rn_f32_slowpath
        .type           $__internal_1_$__cuda_sm20_sqrt_rn_f32_slowpath,@function
        .size           $__internal_1_$__cuda_sm20_sqrt_rn_f32_slowpath,(.L_x_53 - $__internal_1_$__cuda_sm20_sqrt_rn_f32_slowpath)
$__internal_1_$__cuda_sm20_sqrt_rn_f32_slowpath:
[----:B------:R-:W-:-:S13]  /*17a0*/  LOP3.LUT P0, RZ, R0, 0x7fffffff, RZ, 0xc0, !PT ;  /* 0x7fffffff00ff7812 */ /* 0x000fda000780c0ff */
[----:B------:R-:W-:Y:S01]  /*17b0*/  @!P0 IMAD.MOV.U32 R2, RZ, RZ, R0 ;  /* 0x000000ffff028224 */ /* 0x000fe200078e0000 */
[----:B------:R-:W-:Y:S06]  /*17c0*/  @!P0 BRA `(.L_x_23) ;  /* 0x0000000000408947 */ /* 0x000fec0003800000 */
[----:B------:R-:W-:-:S13]  /*17d0*/  FSETP.GEU.FTZ.AND P0, PT, R0, RZ, PT ;  /* 0x000000ff0000720b */ /* 0x000fda0003f1e000 */
[----:B------:R-:W-:Y:S01]  /*17e0*/  @!P0 IMAD.MOV.U32 R2, RZ, RZ, 0x7fffffff ;  /* 0x7fffffffff028424 */ /* 0x000fe200078e00ff */
[----:B------:R-:W-:Y:S06]  /*17f0*/  @!P0 BRA `(.L_x_23) ;  /* 0x0000000000348947 */ /* 0x000fec0003800000 */
[----:B------:R-:W-:-:S13]  /*1800*/  FSETP.GTU.FTZ.AND P0, PT, |R0|, +INF , PT ;  /* 0x7f8000000000780b */ /* 0x000fda0003f1c200 */
[----:B------:R-:W-:Y:S01]  /*1810*/  @P0 FADD.FTZ R2, R0, 1 ;  /* 0x3f80000000020421 */ /* 0x000fe20000010000 */
[----:B------:R-:W-:Y:S06]  /*1820*/  @P0 BRA `(.L_x_23) ;  /* 0x0000000000280947 */ /* 0x000fec0003800000 */
[----:B------:R-:W-:-:S13]  /*1830*/  FSETP.NEU.FTZ.AND P0, PT, |R0|, +INF , PT ;  /* 0x7f8000000000780b */ /* 0x000fda0003f1d200 */
[----:B------:R-:W-:-:S04]  /*1840*/  @P0 FFMA R3, R0, 1.84467440737095516160e+19, RZ ;  /* 0x5f80000000030823 */ /* 0x000fc800000000ff */
[----:B------:R-:W0:Y:S02]  /*1850*/  @P0 MUFU.RSQ R2, R3 ;  /* 0x0000000300020308 */ /* 0x000e240000001400 */
[----:B0-----:R-:W-:Y:S01]  /*1860*/  @P0 FMUL.FTZ R4, R3, R2 ;  /* 0x0000000203040220 */ /* 0x001fe20000410000 */
[----:B------:R-:W-:Y:S01]  /*1870*/  @P0 FMUL.FTZ R6, R2, 0.5 ;  /* 0x3f00000002060820 */ /* 0x000fe20000410000 */
[----:B------:R-:W-:Y:S02]  /*1880*/  @!P0 IMAD.MOV.U32 R2, RZ, RZ, R0 ;  /* 0x000000ffff028224 */ /* 0x000fe400078e0000 */
[----:B------:R-:W-:-:S04]  /*1890*/  @P0 FADD.FTZ R5, -R4, -RZ ;  /* 0x800000ff04050221 */ /* 0x000fc80000010100 */
[----:B------:R-:W-:-:S04]  /*18a0*/  @P0 FFMA R5, R4, R5, R3 ;  /* 0x0000000504050223 */ /* 0x000fc80000000003 */
[----:B------:R-:W-:-:S04]  /*18b0*/  @P0 FFMA R5, R5, R6, R4 ;  /* 0x0000000605050223 */ /* 0x000fc80000000004 */
[----:B------:R-:W-:-:S07]  /*18c0*/  @P0 FMUL.FTZ R2, R5, 2.3283064365386962891e-10 ;  /* 0x2f80000005020820 */ /* 0x000fce0000410000 */
.L_x_23:
[----:B------:R-:W-:Y:S02]  /*18d0*/  IMAD.MOV.U32 R5, RZ, RZ, R2 ;  /* 0x000000ffff057224 */ /* 0x000fe400078e0002 */
[----:B------:R-:W-:Y:S02]  /*18e0*/  IMAD.MOV.U32 R2, RZ, RZ, R7 ;  /* 0x000000ffff027224 */ /* 0x000fe400078e0007 */
[----:B------:R-:W-:-:S04]  /*18f0*/  IMAD.MOV.U32 R3, RZ, RZ, 0x0 ;  /* 0x00000000ff037424 */ /* 0x000fc800078e00ff */
[----:B------:R-:W-:Y:S05]  /*1900*/  RET.REL.NODEC R2 `(_Z31discreteFourierTransformBatch2DPfS_iii) ;  /* 0xffffffe402bc7950 */ /* 0x000fea0003c3ffff */
.L_x_24:
[----:B------:R-:W-:-:S00]  /*1910*/  BRA `(.L_x_24) ;  /* 0xfffffffc00fc7947 */ /* 0x000fc0000383ffff */
[----:B------:R-:W-:-:S00]  /*1920*/  NOP ;  /* 0x0000000000007918 */ /* 0x000fc00000000000 */
        /* <DEDUP_REMOVED lines=13> */
.L_x_53:


//--------------------- .text._Z20circularShiftBatch2DPfS_iiiii --------------------------
	.section	.text._Z20circularShiftBatch2DPfS_iiiii,"ax",@progbits
	.align	128
        .global         _Z20circularShiftBatch2DPfS_iiiii
        .type           _Z20circularShiftBatch2DPfS_iiiii,@function
        .size           _Z20circularShiftBatch2DPfS_iiiii,(.L_x_57 - _Z20circularShiftBatch2DPfS_iiiii)
        .other          _Z20circularShiftBatch2DPfS_iiiii,@"STO_CUDA_ENTRY STV_DEFAULT"
_Z20circularShiftBatch2DPfS_iiiii:
.text._Z20circularShiftBatch2DPfS_iiiii:
[----:B------:R-:W-:Y:S01]  /*0000*/  LDC R1, c[0x0][0x37c] ;  /* 0x0000df00ff017b82 */ /* 0x000fe20000000800 */
[----:B------:R-:W0:Y:S07]  /*0010*/  S2R R7, SR_TID.Y ;  /* 0x0000000000077919 */ /* 0x000e2e0000002200 */
[----:B------:R-:W1:Y:S01]  /*0020*/  LDC R5, c[0x0][0x360] ;  /* 0x0000d800ff057b82 */ /* 0x000e620000000800 */
[----:B------:R-:W2:Y:S01]  /*0030*/  LDCU UR7, c[0x0][0x398] ;  /* 0x00007300ff0777ac */ /* 0x000ea20008000800 */
[----:B------:R-:W1:Y:S01]  /*0040*/  S2R R4, SR_TID.X ;  /* 0x0000000000047919 */ /* 0x000e620000002100 */
[----:B------:R-:W3:Y:S05]  /*0050*/  S2R R9, SR_TID.Z ;  /* 0x0000000000097919 */ /* 0x000eea0000002300 */
[----:B------:R-:W0:Y:S08]  /*0060*/  S2UR UR5, SR_CTAID.Y ;  /* 0x00000000000579c3 */ /* 0x000e300000002600 */
[----:B------:R-:W0:Y:S08]  /*0070*/  LDC R0, c[0x0][0x364] ;  /* 0x0000d900ff007b82 */ /* 0x000e300000000800 */
[----:B------:R-:W1:Y:S08]  /*0080*/  S2UR UR4, SR_CTAID.X ;  /* 0x00000000000479c3 */ /* 0x000e700000002500 */
[----:B------:R-:W4:Y:S08]  /*0090*/  LDC.64 R2, c[0x0][0x390] ;  /* 0x0000e400ff027b82 */ /* 0x000f300000000a00 */
[----:B------:R-:W3:Y:S01]  /*00a0*/  S2UR UR6, SR_CTAID.Z ;  /* 0x00000000000679c3 */ /* 0x000ee20000002700 */
[----:B0-----:R-:W-:-:S07]  /*00b0*/  IMAD R0, R0, UR5, R7 ;  /* 0x0000000500007c24 */ /* 0x001fce000f8e0207 */
[----:B------:R-:W3:Y:S01]  /*00c0*/  LDC R6, c[0x0][0x368] ;  /* 0x0000da00ff067b82 */ /* 0x000ee20000000800 */
[----:B-1----:R-:W-:Y:S01]  /*00d0*/  IMAD R5, R5, UR4, R4 ;  /* 0x0000000405057c24 */ /* 0x002fe2000f8e0204 */
[----:B----4-:R-:W-:-:S04]  /*00e0*/  ISETP.GE.AND P0, PT, R0, R3, PT ;  /* 0x000000030000720c */ /* 0x010fc80003f06270 */
[----:B------:R-:W-:Y:S01]  /*00f0*/  ISETP.GE.OR P0, PT, R5, R2, P0 ;  /* 0x000000020500720c */ /* 0x000fe20000706670 */
[----:B---3--:R-:W-:-:S05]  /*0100*/  IMAD R7, R6, UR6, R9 ;  /* 0x0000000606077c24 */ /* 0x008fca000f8e0209 */
[----:B--2---:R-:W-:-:S13]  /*0110*/  ISETP.GE.OR P0, PT, R7, UR7, P0 ;  /* 0x0000000707007c0c */ /* 0x004fda0008706670 */
[----:B------:R-:W-:Y:S05]  /*0120*/  @P0 EXIT ;  /* 0x000000000000094d */ /* 0x000fea0003800000 */
[----:B------:R-:W-:Y:S01]  /*0130*/  IABS R6, R3 ;  /* 0x0000000300067213 */ /* 0x000fe20000000000 */
[----:B------:R-:W0:Y:S01]  /*0140*/  LDCU UR4, c[0x0][0x3a0] ;  /* 0x00007400ff0477ac */ /* 0x000e220008000800 */
[----:B------:R-:W-:Y:S02]  /*0150*/  IABS R4, R2 ;  /* 0x0000000200047213 */ /* 0x000fe40000000000 */
[----:B------:R-:W1:Y:S01]  /*0160*/  I2F.RP R13, R6 ;  /* 0x00000006000d7306 */ /* 0x000e620000209400 */
[----:B------:R-:W2:Y:S07]  /*0170*/  LDCU UR5, c[0x0][0x39c] ;  /* 0x00007380ff0577ac */ /* 0x000eae0008000800 */
[----:B------:R-:W3:Y:S01]  /*0180*/  I2F.RP R14, R4 ;  /* 0x00000004000e7306 */ /* 0x000ee20000209400 */
[----:B0-----:R-:W-:-:S07]  /*0190*/  VIADD R12, R0, -UR4 ;  /* 0x80000004000c7c36 */ /* 0x001fce0008000000 */
[----:B-1----:R-:W0:Y:S08]  /*01a0*/  MUFU.RCP R13, R13 ;  /* 0x0000000d000d7308 */ /* 0x002e300000001000 */
[----:B---3--:R-:W1:Y:S01]  /*01b0*/  MUFU.RCP R14, R14 ;  /* 0x0000000e000e7308 */ /* 0x008e620000001000 */
[----:B0-----:R-:W-:-:S07]  /*01c0*/  VIADD R8, R13, 0xffffffe ;  /* 0x0ffffffe0d087836 */ /* 0x001fce0000000000 */
[----:B------:R0:W3:Y:S01]  /*01d0*/  F2I.FTZ.U32.TRUNC.NTZ R9, R8 ;  /* 0x0000000800097305 */ /* 0x0000e2000021f000 */
[----:B-1----:R-:W-:Y:S01]  /*01e0*/  VIADD R10, R14, 0xffffffe ;  /* 0x0ffffffe0e0a7836 */ /* 0x002fe20000000000 */
[----:B------:R-:W-:-:S06]  /*01f0*/  IABS R14, R12 ;  /* 0x0000000c000e7213 */ /* 0x000fcc0000000000 */
[----:B------:R1:W4:Y:S01]  /*0200*/  F2I.FTZ.U32.TRUNC.NTZ R11, R10 ;  /* 0x0000000a000b7305 */ /* 0x000322000021f000 */
[----:B0-----:R-:W-:Y:S01]  /*0210*/  IMAD.MOV.U32 R8, RZ, RZ, RZ ;  /* 0x000000ffff087224 */ /* 0x001fe200078e00ff */
[----:B---3--:R-:W-:Y:S01]  /*0220*/  IADD3 R15, PT, PT, RZ, -R9, RZ ;  /* 0x80000009ff0f7210 */ /* 0x008fe20007ffe0ff */
[----:B-1----:R-:W-:-:S04]  /*0230*/  IMAD.MOV.U32 R10, RZ, RZ, RZ ;  /* 0x000000ffff0a7224 */ /* 0x002fc800078e00ff */
[----:B------:R-:W-:Y:S02]  /*0240*/  IMAD R13, R15, R6, RZ ;  /* 0x000000060f0d7224 */ /* 0x000fe400078e02ff */
[----:B----4-:R-:W-:Y:S02]  /*0250*/  IMAD.MOV R16, RZ, RZ, -R11 ;  /* 0x000000ffff107224 */ /* 0x010fe400078e0a0b */
[----:B------:R-:W-:Y:S01]  /*0260*/  IMAD.HI.U32 R8, R9, R13, R8 ;  /* 0x0000000d09087227 */ /* 0x000fe200078e0008 */
[----:B------:R-:W-:Y:S02]  /*0270*/  MOV R13, R14 ;  /* 0x0000000e000d7202 */ /* 0x000fe40000000f00 */
[----:B------:R-:W-:Y:S01]  /*0280*/  MOV R15, R16 ;  /* 0x00000010000f7202 */ /* 0x000fe20000000f00 */
[----:B--2---:R-:W-:Y:S01]  /*0290*/  VIADD R16, R5, -UR5 ;  /* 0x8000000505107c36 */ /* 0x004fe20008000000 */
[----:B------:R-:W0:Y:S03]  /*02a0*/  LDCU.64 UR4, c[0x0][0x358] ;  /* 0x00006b00ff0477ac */ /* 0x000e260008000a00 */
[----:B------:R-:W-:Y:S01]  /*02b0*/  IMAD R9, R15, R4, RZ ;  /* 0x000000040f097224 */ /* 0x000fe200078e02ff */
[----:B------:R-:W-:-:S02]  /*02c0*/  IABS R14, R16 ;  /* 0x00000010000e7213 */ /* 0x000fc40000000000 */
[----:B------:R-:W-:Y:S01]  /*02d0*/  ISETP.GE.AND P3, PT, R16, RZ, PT ;  /* 0x000000ff1000720c */ /* 0x000fe20003f66270 */
[----:B------:R-:W-:-:S04]  /*02e0*/  IMAD.HI.U32 R9, R11, R9, R10 ;  /* 0x000000090b097227 */ /* 0x000fc800078e000a */
[----:B------:R-:W-:-:S04]  /*02f0*/  IMAD.HI.U32 R10, R8, R13, RZ ;  /* 0x0000000d080a7227 */ /* 0x000fc800078e00ff */
[----:B------:R-:W-:Y:S02]  /*0300*/  IMAD.MOV R11, RZ, RZ, -R10 ;  /* 0x000000ffff0b7224 */ /* 0x000fe400078e0a0a */
[----:B------:R-:W-:-:S04]  /*0310*/  IMAD.HI.U32 R10, R9, R14, RZ ;  /* 0x0000000e090a7227 */ /* 0x000fc800078e00ff */
[----:B------:R-:W-:Y:S01]  /*0320*/  IMAD R11, R6, R11, R13 ;  /* 0x0000000b060b7224 */ /* 0x000fe200078e020d */
[----:B------:R-:W-:Y:S02]  /*0330*/  IADD3 R13, PT, PT, -R10, RZ, RZ ;  /* 0x000000ff0a0d7210 */ /* 0x000fe40007ffe1ff */
[----:B------:R-:W-:Y:S02]  /*0340*/  LOP3.LUT R10, RZ, R3, RZ, 0x33, !PT ;  /* 0x00000003ff0a7212 */ /* 0x000fe400078e33ff */
[----:B------:R-:W-:Y:S01]  /*0350*/  ISETP.GT.U32.AND P0, PT, R6, R11, PT ;  /* 0x0000000b0600720c */ /* 0x000fe20003f04070 */
[----:B------:R-:W-:-:S05]  /*0360*/  IMAD R13, R4, R13, R14 ;  /* 0x0000000d040d7224 */ /* 0x000fca00078e020e */
[----:B------:R-:W-:-:S07]  /*0370*/  ISETP.GT.U32.AND P1, PT, R4, R13, PT ;  /* 0x0000000d0400720c */ /* 0x000fce0003f24070 */
[----:B------:R-:W-:-:S05]  /*0380*/  @!P0 IMAD.IADD R11, R11, 0x1, -R6 ;  /* 0x000000010b0b8824 */ /* 0x000fca00078e0a06 */
[----:B------:R-:W-:Y:S01]  /*0390*/  ISETP.GT.U32.AND P0, PT, R6, R11, PT ;  /* 0x0000000b0600720c */ /* 0x000fe20003f04070 */
[----:B------:R-:W-:Y:S01]  /*03a0*/  @!P1 IMAD.IADD R13, R13, 0x1, -R4 ;  /* 0x000000010d0d9824 */ /* 0x000fe200078e0a04 */
[----:B------:R-:W-:-:S04]  /*03b0*/  ISETP.GE.AND P1, PT, R12, RZ, PT ;  /* 0x000000ff0c00720c */ /* 0x000fc80003f26270 */
[----:B------:R-:W-:-:S07]  /*03c0*/  ISETP.GT.U32.AND P2, PT, R4, R13, PT ;  /* 0x0000000d0400720c */ /* 0x000fce0003f44070 */
[----:B------:R-:W-:Y:S02]  /*03d0*/  @!P0 IADD3 R11, PT, PT, R11, -R6, RZ ;  /* 0x800000060b0b8210 */ /* 0x000fe40007ffe0ff */
[----:B------:R-:W-:Y:S02]  /*03e0*/  ISETP.NE.AND P0, PT, R3, RZ, PT ;  /* 0x000000ff0300720c */ /* 0x000fe40003f05270 */
[----:B------:R-:W-:Y:S02]  /*03f0*/  @!P1 IADD3 R11, PT, PT, -R11, RZ, RZ ;  /* 0x000000ff0b0b9210 */ /* 0x000fe40007ffe1ff */
[----:B------:R-:W-:Y:S01]  /*0400*/  @!P2 IMAD.IADD R13, R13, 0x1, -R4 ;  /* 0x000000010d0da824 */ /* 0x000fe200078e0a04 */
[----:B------:R-:W-:Y:S02]  /*0410*/  ISETP.NE.AND P1, PT, R2, RZ, PT ;  /* 0x000000ff0200720c */ /* 0x000fe40003f25270 */
[----:B------:R-:W-:Y:S01]  /*0420*/  SEL R12, R10, R11, !P0 ;  /* 0x0000000b0a0c7207 */ /* 0x000fe20004000000 */
[----:B------:R-:W-:Y:S01]  /*0430*/  @!P3 IMAD.MOV R13, RZ, RZ, -R13 ;  /* 0x000000ffff0db224 */ /* 0x000fe200078e0a0d */
[----:B------:R-:W-:-:S02]  /*0440*/  LOP3.LUT R11, RZ, R2, RZ, 0x33, !PT ;  /* 0x00000002ff0b7212 */ /* 0x000fc400078e33ff */
[----:B------:R-:W-:Y:S02]  /*0450*/  IADD3 R12, PT, PT, R12, R3, RZ ;  /* 0x000000030c0c7210 */ /* 0x000fe40007ffe0ff */
[----:B------:R-:W-:Y:S02]  /*0460*/  SEL R13, R11, R13, !P1 ;  /* 0x0000000d0b0d7207 */ /* 0x000fe40004800000 */
[----:B------:R-:W-:-:S03]  /*0470*/  IABS R15, R12 ;  /* 0x0000000c000f7213 */ /* 0x000fc60000000000 */
[----:B------:R-:W-:Y:S01]  /*0480*/  IMAD.IADD R14, R13, 0x1, R2 ;  /* 0x000000010d0e7824 */ /* 0x000fe200078e0202 */
[----:B------:R-:W-:-:S04]  /*0490*/  MOV R13, R15 ;  /* 0x0000000f000d7202 */ /* 0x000fc80000000f00 */
[----:B------:R-:W-:Y:S01]  /*04a0*/  IABS R15, R14 ;  /* 0x0000000e000f7213 */ /* 0x000fe20000000000 */
[----:B------:R-:W-:-:S04]  /*04b0*/  IMAD.HI.U32 R8, R8, R13, RZ ;  /* 0x0000000d08087227 */ /* 0x000fc800078e00ff */
[----:B------:R-:W-:Y:S02]  /*04c0*/  IMAD.MOV R8, RZ, RZ, -R8 ;  /* 0x000000ffff087224 */ /* 0x000fe400078e0a08 */
[----:B------:R-:W-:-:S04]  /*04d0*/  IMAD.HI.U32 R9, R9, R15, RZ ;  /* 0x0000000f09097227 */ /* 0x000fc800078e00ff */
[----:B------:R-:W-:Y:S01]  /*04e0*/  IMAD R13, R6, R8, R13 ;  /* 0x00000008060d7224 */ /* 0x000fe200078e020d */
[----:B------:R-:W-:-:S04]  /*04f0*/  IADD3 R9, PT, PT, -R9, RZ, RZ ;  /* 0x000000ff09097210 */ /* 0x000fc80007ffe1ff */
[----:B------:R-:W-:Y:S01]  /*0500*/  ISETP.GT.U32.AND P2, PT, R6, R13, PT ;  /* 0x0000000d0600720c */ /* 0x000fe20003f44070 */
[C---:B------:R-:W-:Y:S02]  /*0510*/  IMAD R15, R4.reuse, R9, R15 ;  /* 0x00000009040f7224 */ /* 0x040fe400078e020f */
[----:B------:R-:W1:Y:S03]  /*0520*/  LDC.64 R8, c[0x0][0x388] ;  /* 0x0000e200ff087b82 */ /* 0x000e660000000a00 */
[----:B------:R-:W-:-:S07]  /*0530*/  ISETP.GT.U32.AND P3, PT, R4, R15, PT ;  /* 0x0000000f0400720c */ /* 0x000fce0003f64070 */
[----:B------:R-:W-:-:S05]  /*0540*/  @!P2 IMAD.IADD R13, R13, 0x1, -R6 ;  /* 0x000000010d0da824 */ /* 0x000fca00078e0a06 */
[----:B------:R-:W-:Y:S02]  /*0550*/  ISETP.GT.U32.AND P2, PT, R6, R13, PT ;  /* 0x0000000d0600720c */ /* 0x000fe40003f44070 */
[----:B------:R-:W-:Y:S02]  /*0560*/  @!P3 IADD3 R15, PT, PT, R15, -R4, RZ ;  /* 0x800000040f0fb210 */ /* 0x000fe40007ffe0ff */
[----:B------:R-:W-:Y:S02]  /*0570*/  ISETP.GE.AND P3, PT, R12, RZ, PT ;  /* 0x000000ff0c00720c */ /* 0x000fe40003f66270 */
[----:B------:R-:W-:-:S07]  /*0580*/  ISETP.GT.U32.AND P4, PT, R4, R15, PT ;  /* 0x0000000f0400720c */ /* 0x000fce0003f84070 */
[----:B------:R-:W-:Y:S01]  /*0590*/  @!P2 IMAD.IADD R13, R13, 0x1, -R6 ;  /* 0x000000010d0da824 */ /* 0x000fe200078e0a06 */
[----:B------:R-:W-:-:S03]  /*05a0*/  ISETP.GE.AND P2, PT, R14, RZ, PT ;  /* 0x000000ff0e00720c */ /* 0x000fc60003f46270 */
[----:B------:R-:W-:Y:S02]  /*05b0*/  @!P3 IMAD.MOV R13, RZ, RZ, -R13 ;  /* 0x000000ffff0db224 */ /* 0x000fe400078e0a0d */
[----:B------:R-:W-:Y:S01]  /*05c0*/  @!P4 IADD3 R15, PT, PT, R15, -R4, RZ ;  /* 0x800000040f0fc210 */ /* 0x000fe20007ffe0ff */
[----:B------:R-:W-:Y:S02]  /*05d0*/  IMAD R4, R7, R2, RZ ;  /* 0x0000000207047224 */ /* 0x000fe400078e02ff */
[----:B------:R-:W-:Y:S01]  /*05e0*/  SEL R10, R10, R13, !P0 ;  /* 0x0000000d0a0a7207 */ /* 0x000fe20004000000 */
[----:B------:R-:W2:Y:S01]  /*05f0*/  LDC.64 R6, c[0x0][0x380] ;  /* 0x0000e000ff067b82 */ /* 0x000ea20000000a00 */
[----:B------:R-:W-:-:S03]  /*0600*/  IMAD R3, R4, R3, RZ ;  /* 0x0000000304037224 */ /* 0x000fc600078e02ff */
[----:B------:R-:W-:Y:S01]  /*0610*/  @!P2 IADD3 R15, PT, PT, -R15, RZ, RZ ;  /* 0x000000ff0f0fa210 */ /* 0x000fe20007ffe1ff */
[----:B------:R-:W-:-:S03]  /*0620*/  IMAD R10, R10, R2, R3 ;  /* 0x000000020a0a7224 */ /* 0x000fc600078e0203 */
[----:B------:R-:W-:-:S05]  /*0630*/  SEL R11, R11, R15, !P1 ;  /* 0x0000000f0b0b7207 */ /* 0x000fca0004800000 */
[----:B------:R-:W-:-:S04]  /*0640*/  IMAD.IADD R11, R10, 0x1, R11 ;  /* 0x000000010a0b7824 */ /* 0x000fc800078e020b */
[----:B-1----:R-:W-:-:S06]  /*0650*/  IMAD.WIDE R8, R11, 0x4, R8 ;  /* 0x000000040b087825 */ /* 0x002fcc00078e0208 */
[----:B0-----:R-:W3:Y:S01]  /*0660*/  LDG.E R9, desc[UR4][R8.64] ;  /* 0x0000000408097981 */ /* 0x001ee2000c1e1900 */
[----:B------:R-:W-:-:S05]  /*0670*/  IMAD R0, R0, R2, R5 ;  /* 0x0000000200007224 */ /* 0x000fca00078e0205 */
[----:B------:R-:W-:-:S05]  /*0680*/  IADD3 R3, PT, PT, R3, R0, RZ ;  /* 0x0000000003037210 */ /* 0x000fca0007ffe0ff */
[----:B--2---:R-:W-:-:S05]  /*0690*/  IMAD.WIDE R2, R3, 0x4, R6 ;  /* 0x0000000403027825 */ /* 0x004fca00078e0206 */
[----:B---3--:R-:W-:Y:S01]  /*06a0*/  STG.E desc[UR4][R2.64], R9 ;  /* 0x0000000902007986 */ /* 0x008fe2000c101904 */
[----:B------:R-:W-:Y:S05]  /*06b0*/  EXIT ;  /* 0x000000000000794d */ /* 0x000fea0003800000 */
.L_x_25:
        /* <DEDUP_REMOVED lines=12> */
.L_x_57:


//--------------------- .text._Z26discreteFourierTransform2DPfS_ii --------------------------
	.section	.text._Z26discreteFourierTransform2DPfS_ii,"ax",@progbits
	.align	128
        .global         _Z26discreteFourierTransform2DPfS_ii
        .type           _Z26discreteFourierTransform2DPfS_ii,@function
        .size           _Z26discreteFourierTransform2DPfS_ii,(.L_x_55 - _Z26discreteFourierTransform2DPfS_ii)
        .other          _Z26discreteFourierTransform2DPfS_ii,@"STO_CUDA_ENTRY STV_DEFAULT"
_Z26discreteFourierTransform2DPfS_ii:
.text._Z26discreteFourierTransform2DPfS_ii:
[----:B------:R-:W0:Y:S01]  /*0000*/  LDC R1, c[0x0][0x37c] ;  /* 0x0000df00ff017b82 */ /* 0x000e220000000800 */
[----:B------:R-:W1:Y:S07]  /*0010*/  S2R R3, SR_TID.Y ;  /* 0x0000000000037919 */ /* 0x000e6e0000002200 */
[----:B------:R-:W2:Y:S01]  /*0020*/  LDC R5, c[0x0][0x360] ;  /* 0x0000d800ff057b82 */ /* 0x000ea20000000800 */
[----:B------:R-:W3:Y:S01]  /*0030*/  LDCU.64 UR6, c[0x0][0x390] ;  /* 0x00007200ff0677ac */ /* 0x000ee20008000a00 */
[----:B0-----:R-:W-:Y:S01]  /*0040*/  VIADD R1, R1, 0xffffffe0 ;  /* 0xffffffe001017836 */ /* 0x001fe20000000000 */
[----:B------:R-:W2:Y:S05]  /*0050*/  S2R R0, SR_TID.X ;  /* 0x0000000000007919 */ /* 0x000eaa0000002100 */
[----:B------:R-:W1:Y:S08]  /*0060*/  S2UR UR5, SR_CTAID.Y ;  /* 0x00000000000579c3 */ /* 0x000e700000002600 */
[----:B------:R-:W1:Y:S08]  /*0070*/  LDC R4, c[0x0][0x364] ;  /* 0x0000d900ff047b82 */ /* 0x000e700000000800 */
[----:B------:R-:W2:Y:S01]  /*0080*/  S2UR UR4, SR_CTAID.X ;  /* 0x00000000000479c3 */ /* 0x000ea20000002500 */
[----:B-1----:R-:W-:-:S05]  /*0090*/  IMAD R4, R4, UR5, R3 ;  /* 0x0000000504047c24 */ /* 0x002fca000f8e0203 */
[----:B---3--:R-:W-:Y:S01]  /*00a0*/  ISETP.GE.AND P0, PT, R4, UR7, PT ;  /* 0x0000000704007c0c */ /* 0x008fe2000bf06270 */
[----:B--2---:R-:W-:-:S05]  /*00b0*/  IMAD R5, R5, UR4, R0 ;  /* 0x0000000405057c24 */ /* 0x004fca000f8e0200 */
[----:B------:R-:W-:-:S13]  /*00c0*/  ISETP.GE.OR P0, PT, R5, UR6, P0 ;  /* 0x0000000605007c0c */ /* 0x000fda0008706670 */
[----:B------:R-:W-:Y:S05]  /*00d0*/  @P0 EXIT ;  /* 0x000000000000094d */ /* 0x000fea0003800000 */
[----:B------:R-:W-:Y:S01]  /*00e0*/  UISETP.GE.AND UP0, UPT, UR6, 0x1, UPT ;  /* 0x000000010600788c */ /* 0x000fe2000bf06270 */
[----:B------:R-:W-:Y:S01]  /*00f0*/  CS2R R6, SRZ ;  /* 0x0000000000067805 */ /* 0x000fe2000001ff00 */
[----:B------:R-:W0:Y:S07]  /*0100*/  LDCU.64 UR8, c[0x0][0x358] ;  /* 0x00006b00ff0877ac */ /* 0x000e2e0008000a00 */
[----:B------:R-:W-:Y:S05]  /*0110*/  BRA.U !UP0, `(.L_x_26) ;  /* 0x0000000d08bc7547 */ /* 0x000fea000b800000 */
[----:B------:R-:W1:Y:S01]  /*0120*/  I2F.F64 R18, R5 ;  /* 0x0000000500127312 */ /* 0x000e620000201c00 */
[----:B------:R-:W-:Y:S01]  /*0130*/  UMOV UR4, 0x54442d18 ;  /* 0x54442d1800047882 */ /* 0x000fe20000000000 */
[----:B------:R-:W-:Y:S01]  /*0140*/  UMOV UR5, 0x401921fb ;  /* 0x401921fb00057882 */ /* 0x000fe20000000000 */
[----:B------:R-:W-:-:S05]  /*0150*/  CS2R R6, SRZ ;  /* 0x0000000000067805 */ /* 0x000fca000001ff00 */
[----:B------:R-:W2:Y:S01]  /*0160*/  I2F.F64 R20, UR6 ;  /* 0x0000000600147d12 */ /* 0x000ea20008201c00 */
[----:B-1----:R-:W-:Y:S01]  /*0170*/  DMUL R18, R18, UR4 ;  /* 0x0000000412127c28 */ /* 0x002fe20008000000 */
[----:B------:R-:W-:-:S10]  /*0180*/  UMOV UR4, URZ ;  /* 0x000000ff00047c82 */ /* 0x000fd40008000000 */
.L_x_40:
[----:B------:R-:W1:Y:S01]  /*0190*/  LDCU UR5, c[0x0][0x394] ;  /* 0x00007280ff0577ac */ /* 0x000e620008000800 */
[----:B------:R-:W-:Y:S01]  /*01a0*/  IMAD.MOV.U32 R10, RZ, RZ, 0x1 ;  /* 0x00000001ff0a7424 */ /* 0x000fe200078e00ff */
[----:B------:R-:W3:Y:S01]  /*01b0*/  I2F.F64.U32 R14, R4 ;  /* 0x00000004000e7312 */ /* 0x000ee20000201800 */
[----:B------:R-:W-:Y:S01]  /*01c0*/  BSSY.RECONVERGENT B0, `(.L_x_27) ;  /* 0x0000020000007945 */ /* 0x000fe20003800200 */
[----:B------:R-:W-:Y:S01]  /*01d0*/  UMOV UR6, 0x54442d18 ;  /* 0x54442d1800067882 */ /* 0x000fe20000000000 */
[----:B------:R-:W-:Y:S02]  /*01e0*/  UMOV UR7, 0x401921fb ;  /* 0x401921fb00077882 */ /* 0x000fe40000000000 */
[----:B---3--:R-:W-:-:S03]  /*01f0*/  DMUL R14, R14, -UR6 ;  /* 0x800000060e0e7c28 */ /* 0x008fc60008000000 */
[----:B-1----:R-:W1:Y:S01]  /*0200*/  I2F.F64.U32 R8, UR5 ;  /* 0x0000000500087d12 */ /* 0x002e620008201800 */
[----:B------:R-:W3:Y:S01]  /*0210*/  LDCU UR5, c[0x0][0x394] ;  /* 0x00007280ff0577ac */ /* 0x000ee20008000800 */
[----:B------:R-:W-:-:S06]  /*0220*/  UMOV UR7, UR4 ;  /* 0x0000000400077c82 */ /* 0x000fcc0008000000 */
[----:B-1----:R-:W1:Y:S02]  /*0230*/  MUFU.RCP64H R11, R9 ;  /* 0x00000009000b7308 */ /* 0x002e640000001800 */
[----:B-1----:R-:W-:-:S08]  /*0240*/  DFMA R2, -R8, R10, 1 ;  /* 0x3ff000000802742b */ /* 0x002fd0000000010a */
[----:B------:R-:W-:Y:S02]  /*0250*/  DFMA R12, R2, R2, R2 ;  /* 0x00000002020c722b */ /* 0x000fe40000000002 */
[----:B------:R-:W1:Y:S01]  /*0260*/  I2F.F64.U32 R2, UR4 ;  /* 0x0000000400027d12 */ /* 0x000e620008201800 */
[----:B------:R-:W-:-:S04]  /*0270*/  UIADD3 UR4, UPT, UPT, UR4, 0x1, URZ ;  /* 0x0000000104047890 */ /* 0x000fc8000fffe0ff */
[----:B---3--:R-:W-:Y:S01]  /*0280*/  UISETP.NE.AND UP0, UPT, UR4, UR5, UPT ;  /* 0x000000050400728c */ /* 0x008fe2000bf05270 */
        /* <DEDUP_REMOVED lines=13> */
[----:B------:R-:W-:Y:S02]  /*0360*/  IMAD.MOV.U32 R17, RZ, RZ, R15 ;  /* 0x000000ffff117224 */ /* 0x000fe400078e000f */
[----:B------:R-:W-:Y:S02]  /*0370*/  IMAD.MOV.U32 R12, RZ, RZ, R8 ;  /* 0x000000ffff0c7224 */ /* 0x000fe400078e0008 */
[----:B------:R-:W-:-:S07]  /*0380*/  IMAD.MOV.U32 R13, RZ, RZ, R9 ;  /* 0x000000ffff0d7224 */ /* 0x000fce00078e0009 */
[----:B0-2---:R-:W-:Y:S05]  /*0390*/  CALL.REL.NOINC `($__internal_2_$__cuda_sm20_div_rn_f64_full) ;  /* 0x0000000c00707944 */ /* 0x005fea0003c00000 */
[----:B------:R-:W-:Y:S02]  /*03a0*/  IMAD.MOV.U32 R2, RZ, RZ, R12 ;  /* 0x000000ffff027224 */ /* 0x000fe400078e000c */
[----:B------:R-:W-:-:S07]  /*03b0*/  IMAD.MOV.U32 R3, RZ, RZ, R13 ;  /* 0x000000ffff037224 */ /* 0x000fce00078e000d */
.L_x_28:
[----:B0-----:R-:W-:Y:S05]  /*03c0*/  BSYNC.RECONVERGENT B0 ;  /* 0x0000000000007941 */ /* 0x001fea0003800200 */
.L_x_27:
[----:B------:R-:W-:-:S07]  /*03d0*/  IMAD.MOV.U32 R8, RZ, RZ, RZ ;  /* 0x000000ffff087224 */ /* 0x000fce00078e00ff */
.L_x_39:
[----:B--2---:R-:W0:Y:S01]  /*03e0*/  MUFU.RCP64H R15, R21 ;  /* 0x00000015000f7308 */ /* 0x004e220000001800 */
[----:B------:R-:W-:Y:S01]  /*03f0*/  IMAD.MOV.U32 R14, RZ, RZ, 0x1 ;  /* 0x00000001ff0e7424 */ /* 0x000fe200078e00ff */
[----:B------:R-:W1:Y:S08]  /*0400*/  LDC R9, c[0x0][0x390] ;  /* 0x0000e400ff097b82 */ /* 0x000e700000000800 */
[----:B------:R-:W2:Y:S01]  /*0410*/  LDC.64 R10, c[0x0][0x388] ;  /* 0x0000e200ff0a7b82 */ /* 0x000ea20000000a00 */
[----:B0-----:R-:W-:-:S08]  /*0420*/  DFMA R12, -R20, R14, 1 ;  /* 0x3ff00000140c742b */ /* 0x001fd0000000010e */
[----:B------:R-:W-:Y:S01]  /*0430*/  DFMA R16, R12, R12, R12 ;  /* 0x0000000c0c10722b */ /* 0x000fe2000000000c */
[----:B-1----:R-:W-:Y:S01]  /*0440*/  IMAD R9, R9, UR7, R8 ;  /* 0x0000000709097c24 */ /* 0x002fe2000f8e0208 */
[----:B------:R-:W0:Y:S06]  /*0450*/  I2F.F64.U32 R12, R8 ;  /* 0x00000008000c7312 */ /* 0x000e2c0000201800 */
[----:B------:R-:W-:Y:S01]  /*0460*/  DFMA R16, R14, R16, R14 ;  /* 0x000000100e10722b */ /* 0x000fe2000000000e */
[----:B--2---:R-:W-:-:S05]  /*0470*/  IMAD.WIDE.U32 R10, R9, 0x4, R10 ;  /* 0x00000004090a7825 */ /* 0x004fca00078e000a */
[----:B------:R1:W5:Y:S01]  /*0480*/  LDG.E R9, desc[UR8][R10.64] ;  /* 0x000000080a097981 */ /* 0x000362000c1e1900 */
[----:B------:R-:W-:Y:S01]  /*0490*/  BSSY.RECONVERGENT B0, `(.L_x_29) ;  /* 0x0000013000007945 */ /* 0x000fe20003800200 */
[----:B------:R-:W-:Y:S02]  /*04a0*/  DFMA R14, -R20, R16, 1 ;  /* 0x3ff00000140e742b */ /* 0x000fe40000000110 */
[----:B0-----:R-:W-:-:S06]  /*04b0*/  DMUL R22, R18, R12 ;  /* 0x0000000c12167228 */ /* 0x001fcc0000000000 */
[----:B------:R-:W-:-:S04]  /*04c0*/  DFMA R14, R16, R14, R16 ;  /* 0x0000000e100e722b */ /* 0x000fc80000000010 */
[----:B------:R-:W-:-:S04]  /*04d0*/  FSETP.GEU.AND P1, PT, |R23|, 6.5827683646048100446e-37, PT ;  /* 0x036000001700780b */ /* 0x000fc80003f2e200 */
[----:B------:R-:W-:-:S08]  /*04e0*/  DMUL R12, R22, R14 ;  /* 0x0000000e160c7228 */ /* 0x000fd00000000000 */
[----:B-1----:R-:W-:-:S08]  /*04f0*/  DFMA R10, -R20, R12, R22 ;  /* 0x0000000c140a722b */ /* 0x002fd00000000116 */
[----:B------:R-:W-:-:S10]  /*0500*/  DFMA R10, R14, R10, R12 ;  /* 0x0000000a0e0a722b */ /* 0x000fd4000000000c */
[----:B------:R-:W-:-:S05]  /*0510*/  FFMA R0, RZ, R21, R11 ;  /* 0x00000015ff007223 */ /* 0x000fca000000000b */
[----:B------:R-:W-:-:S13]  /*0520*/  FSETP.GT.AND P0, PT, |R0|, 1.469367938527859385e-39, PT ;  /* 0x001000000000780b */ /* 0x000fda0003f04200 */
[----:B------:R-:W-:Y:S05]  /*0530*/  @P0 BRA P1, `(.L_x_30) ;  /* 0x0000000000200947 */ /* 0x000fea0000800000 */
[----:B------:R-:W-:Y:S01]  /*0540*/  IMAD.MOV.U32 R16, RZ, RZ, R22 ;  /* 0x000000ffff107224 */ /* 0x000fe200078e0016 */
[----:B------:R-:W-:Y:S01]  /*0550*/  MOV R12, R20 ;  /* 0x00000014000c7202 */ /* 0x000fe20000000f00 */
[----:B------:R-:W-:Y:S01]  /*0560*/  IMAD.MOV.U32 R17, RZ, RZ, R23 ;  /* 0x000000ffff117224 */ /* 0x000fe200078e0017 */
[----:B------:R-:W-:Y:S01]  /*0570*/  MOV R0, 0x5a0 ;  /* 0x000005a000007802 */ /* 0x000fe20000000f00 */
[----:B------:R-:W-:-:S07]  /*0580*/  IMAD.MOV.U32 R13, RZ, RZ, R21 ;  /* 0x000000ffff0d7224 */ /* 0x000fce00078e0015 */
[----:B-----5:R-:W-:Y:S05]  /*0590*/  CALL.REL.NOINC `($__internal_2_$__cuda_sm20_div_rn_f64_full) ;  /* 0x0000000800f07944 */ /* 0x020fea0003c00000 */
[----:B------:R-:W-:Y:S02]  /*05a0*/  IMAD.MOV.U32 R10, RZ, RZ, R12 ;  /* 0x000000ffff0a7224 */ /* 0x000fe400078e000c */
[----:B------:R-:W-:-:S07]  /*05b0*/  IMAD.MOV.U32 R11, RZ, RZ, R13 ;  /* 0x000000ffff0b7224 */ /* 0x000fce00078e000d */
.L_x_30:
[----:B------:R-:W-:Y:S05]  /*05c0*/  BSYNC.RECONVERGENT B0 ;  /* 0x0000000000007941 */ /* 0x000fea0003800200 */
.L_x_29:
        /* <DEDUP_REMOVED lines=22> */
.L_x_34:
        /* <DEDUP_REMOVED lines=11> */
[----:B0-----:R-:W-:Y:S01]  /*07e0*/  IADD3 R0, PT, PT, R0, 0x4, RZ ;  /* 0x0000000400007810 */ /* 0x001fe20007ffe0ff */
[----:B------:R-:W-:Y:S06]  /*07f0*/  BRA.U UP1, `(.L_x_34) ;  /* 0xfffffffd01cc7547 */ /* 0x000fec000b83ffff */
[----:B------:R-:W-:Y:S01]  /*0800*/  SHF.R.U32.HI R12, RZ, 0x17, R13 ;  /* 0x00000017ff0c7819 */ /* 0x000fe2000001160d */
        /* <DEDUP_REMOVED lines=31> */
.L_x_33:
[----:B------:R-:W-:Y:S01]  /*0a00*/  FMUL R12, RZ, R13 ;  /* 0x0000000dff0c7220 */ /* 0x000fe20000400000 */
[----:B------:R-:W-:-:S07]  /*0a10*/  IMAD.MOV.U32 R0, RZ, RZ, RZ ;  /* 0x000000ffff007224 */ /* 0x000fce00078e00ff */
.L_x_32:
[----:B------:R-:W-:Y:S05]  /*0a20*/  BSYNC.RECONVERGENT B0 ;  /* 0x0000000000007941 */ /* 0x000fea0003800200 */
.L_x_31:
        /* <DEDUP_REMOVED lines=22> */
[----:B------:R-:W0:Y:S01]  /*0b90*/  LDC.64 R10, c[0x4][RZ] ;  /* 0x01000000ff0a7b82 */ /* 0x000e220000000a00 */
[----:B------:R-:W-:Y:S01]  /*0ba0*/  IMAD.SHL.U32 R12, R13, 0x100, RZ ;  /* 0x000001000d0c7824 */ /* 0x000fe200078e00ff */
[----:B------:R-:W-:Y:S01]  /*0bb0*/  MOV R0, RZ ;  /* 0x000000ff00007202 */ /* 0x000fe20000000f00 */
[----:B------:R-:W-:Y:S01]  /*0bc0*/  IMAD.MOV.U32 R14, RZ, RZ, RZ ;  /* 0x000000ffff0e7224 */ /* 0x000fe200078e00ff */
[----:B------:R-:W-:Y:S02]  /*0bd0*/  UMOV UR5, URZ ;  /* 0x000000ff00057c82 */ /* 0x000fe40008000000 */
[----:B------:R-:W-:-:S07]  /*0be0*/  LOP3.LUT R29, R12, 0x80000000, RZ, 0xfc, !PT ;  /* 0x800000000c1d7812 */ /* 0x000fce00078efcff */
.L_x_38:
[----:B0-----:R-:W-:-:S05]  /*0bf0*/  IMAD.WIDE.U32 R24, R0, 0x4, R10 ;  /* 0x0000000400187825 */ /* 0x001fca00078e000a */
[----:B------:R-:W2:Y:S01]  /*0c00*/  LDG.E.CONSTANT R16, desc[UR8][R24.64] ;  /* 0x0000000818107981 */ /* 0x000ea2000c1e9900 */
[C---:B-1----:R-:W-:Y:S02]  /*0c10*/  IMAD R12, R0.reuse, 0x4, R1 ;  /* 0x00000004000c7824 */ /* 0x042fe400078e0201 */
[----:B------:R-:W-:-:S05]  /*0c20*/  VIADD R0, R0, 0x1 ;  /* 0x0000000100007836 */ /* 0x000fca0000000000 */
[----:B------:R-:W-:Y:S01]  /*0c30*/  ISETP.NE.AND P0, PT, R0, 0x6, PT ;  /* 0x000000060000780c */ /* 0x000fe20003f05270 */
[----:B--2---:R-:W-:-:S03]  /*0c40*/  IMAD.WIDE.U32 R16, R16, R29, RZ ;  /* 0x0000001d10107225 */ /* 0x004fc600078e00ff */
[----:B------:R-:W-:-:S04]  /*0c50*/  IADD3 R27, P1, PT, R16, R14, RZ ;  /* 0x0000000e101b7210 */ /* 0x000fc80007f3e0ff */
[----:B------:R-:W-:Y:S01]  /*0c60*/  IADD3.X R14, PT, PT, R17, UR5, RZ, P1, !PT ;  /* 0x00000005110e7c10 */ /* 0x000fe20008ffe4ff */
[----:B------:R1:W-:Y:S04]  /*0c70*/  STL [R12], R27 ;  /* 0x0000001b0c007387 */ /* 0x0003e80000100800 */
[----:B------:R-:W-:Y:S05]  /*0c80*/  @P0 BRA `(.L_x_38) ;  /* 0xfffffffc00d80947 */ /* 0x000fea000383ffff */
[----:B-1----:R-:W-:Y:S01]  /*0c90*/  SHF.R.U32.HI R12, RZ, 0x17, R13 ;  /* 0x00000017ff0c7819 */ /* 0x002fe2000001160d */
        /* <DEDUP_REMOVED lines=31> */
.L_x_37:
[----:B------:R-:W-:Y:S01]  /*0e90*/  FMUL R24, RZ, R13 ;  /* 0x0000000dff187220 */ /* 0x000fe20000400000 */
[----:B------:R-:W-:-:S07]  /*0ea0*/  IMAD.MOV.U32 R25, RZ, RZ, RZ ;  /* 0x000000ffff197224 */ /* 0x000fce00078e00ff */
.L_x_36:
[----:B------:R-:W-:Y:S05]  /*0eb0*/  BSYNC.RECONVERGENT B0 ;  /* 0x0000000000007941 */ /* 0x000fea0003800200 */
.L_x_35:
[----:B------:R-:W0:Y:S01]  /*0ec0*/  LDCU UR5, c[0x0][0x390] ;  /* 0x00007200ff0577ac */ /* 0x000e220008000800 */
[----:B------:R-:W-:Y:S01]  /*0ed0*/  FMUL R11, R24, R24 ;  /* 0x00000018180b7220 */ /* 0x000fe20000400000 */
[C---:B------:R-:W-:Y:S01]  /*0ee0*/  LOP3.LUT R0, R25.reuse, 0x1, RZ, 0xc0, !PT ;  /* 0x0000000119007812 */ /* 0x040fe200078ec0ff */
[----:B------:R-:W-:Y:S02]  /*0ef0*/  VIADD R25, R25, 0x1 ;  /* 0x0000000119197836 */ /* 0x000fe40000000000 */
[----:B------:R-:W-:Y:S01]  /*0f00*/  FFMA R22, R11, R22, -0.0013887860113754868507 ;  /* 0xbab607ed0b167423 */ /* 0x000fe20000000016 */
[----:B------:R-:W-:Y:S01]  /*0f10*/  ISETP.NE.U32.AND P0, PT, R0, 0x1, PT ;  /* 0x000000010000780c */ /* 0x000fe20003f05070 */
[----:B------:R-:W-:Y:S01]  /*0f20*/  VIADD R8, R8, 0x1 ;  /* 0x0000000108087836 */ /* 0x000fe20000000000 */
[----:B------:R-:W-:Y:S02]  /*0f30*/  LOP3.LUT P1, RZ, R25, 0x2, RZ, 0xc0, !PT ;  /* 0x0000000219ff7812 */ /* 0x000fe4000782c0ff */
[----:B------:R-:W-:-:S02]  /*0f40*/  FSEL R0, R23, 0.0083327032625675201416, P0 ;  /* 0x3c0885e417007808 */ /* 0x000fc40000000000 */
[----:B------:R-:W-:Y:S02]  /*0f50*/  FSEL R22, R22, -0.00019574658654164522886, P0 ;  /* 0xb94d415316167808 */ /* 0x000fe40000000000 */
[----:B------:R-:W-:-:S03]  /*0f60*/  FSEL R15, -R15, -0.16666662693023681641, P0 ;  /* 0xbe2aaaa80f0f7808 */ /* 0x000fc60000000100 */
[C---:B------:R-:W-:Y:S01]  /*0f70*/  FFMA R22, R11.reuse, R22, R0 ;  /* 0x000000160b167223 */ /* 0x040fe20000000000 */
[----:B------:R-:W-:Y:S02]  /*0f80*/  FSEL R0, R24, 1, !P0 ;  /* 0x3f80000018007808 */ /* 0x000fe40004000000 */
[----:B0-----:R-:W-:Y:S01]  /*0f90*/  ISETP.NE.AND P0, PT, R8, UR5, PT ;  /* 0x0000000508007c0c */ /* 0x001fe2000bf05270 */
[C---:B------:R-:W-:Y:S02]  /*0fa0*/  FFMA R15, R11.reuse, R22, R15 ;  /* 0x000000160b0f7223 */ /* 0x040fe4000000000f */
[----:B------:R-:W-:-:S04]  /*0fb0*/  FFMA R11, R11, R0, RZ ;  /* 0x000000000b0b7223 */ /* 0x000fc800000000ff */
[----:B------:R-:W-:-:S04]  /*0fc0*/  FFMA R0, R11, R15, R0 ;  /* 0x0000000f0b007223 */ /* 0x000fc80000000000 */
[----:B------:R-:W-:-:S04]  /*0fd0*/  @P1 FADD R0, RZ, -R0 ;  /* 0x80000000ff001221 */ /* 0x000fc80000000000 */
[----:B------:R-:W-:Y:S01]  /*0fe0*/  FFMA R7, R9, R0, R7 ;  /* 0x0000000009077223 */ /* 0x000fe20000000007 */
[----:B------:R-:W-:Y:S06]  /*0ff0*/  @P0 BRA `(.L_x_39) ;  /* 0xfffffff000f80947 */ /* 0x000fec000383ffff */
[----:B------:R-:W-:Y:S05]  /*1000*/  BRA.U UP0, `(.L_x_40) ;  /* 0xfffffff100607547 */ /* 0x000fea000b83ffff */
.L_x_26:
        /* <DEDUP_REMOVED lines=8> */
[----:B0-----:R-:W-:Y:S05]  /*1090*/  CALL.REL.NOINC `($__internal_3_$__cuda_sm20_sqrt_rn_f32_slowpath) ;  /* 0x0000000400a47944 */ /* 0x001fea0003c00000 */
[----:B------:R-:W-:Y:S05]  /*10a0*/  BRA `(.L_x_43) ;  /* 0x0000000000107947 */ /* 0x000fea0003800000 */
.L_x_42:
[----:B------:R-:W-:Y:S01]  /*10b0*/  FMUL.FTZ R7, R0, R3 ;  /* 0x0000000300077220 */ /* 0x000fe20000410000 */
[----:B------:R-:W-:-:S03]  /*10c0*/  FMUL.FTZ R2, R3, 0.5 ;  /* 0x3f00000003027820 */ /* 0x000fc60000410000 */
[----:B------:R-:W-:-:S04]  /*10d0*/  FFMA R0, -R7, R7, R0 ;  /* 0x0000000707007223 */ /* 0x000fc80000000100 */
[----:B------:R-:W-:-:S07]  /*10e0*/  FFMA R7, R0, R2, R7 ;  /* 0x0000000200077223 */ /* 0x000fce0000000007 */
.L_x_43:
[----:B0-----:R-:W-:Y:S05]  /*10f0*/  BSYNC.RECONVERGENT B0 ;  /* 0x0000000000007941 */ /* 0x001fea0003800200 */
.L_x_41:
[----:B------:R-:W0:Y:S01]  /*1100*/  LDC.64 R2, c[0x0][0x380] ;  /* 0x0000e000ff027b82 */ /* 0x000e220000000a00 */
[----:B------:R-:W1:Y:S02]  /*1110*/  LDCU UR4, c[0x0][0x390] ;  /* 0x00007200ff0477ac */ /* 0x000e640008000800 */
[----:B-1----:R-:W-:-:S04]  /*1120*/  IMAD R5, R4, UR4, R5 ;  /* 0x0000000404057c24 */ /* 0x002fc8000f8e0205 */
[----:B0-----:R-:W-:-:S05]  /*1130*/  IMAD.WIDE R2, R5, 0x4, R2 ;  /* 0x0000000405027825 */ /* 0x001fca00078e0202 */
[----:B------:R-:W-:Y:S01]  /*1140*/  STG.E desc[UR8][R2.64], R7 ;  /* 0x0000000702007986 */ /* 0x000fe2000c101908 */
[----:B------:R-:W-:Y:S05]  /*1150*/  EXIT ;  /* 0x000000000000794d */ /* 0x000fea0003800000 */
        .weak           $__internal_2_$__cuda_sm20_div_rn_f64_full
        .type           $__internal_2_$__cuda_sm20_div_rn_f64_full,@function
        .size           $__internal_2_$__cuda_sm20_div_rn_f64_full,($__internal_3_$__cuda_sm20_sqrt_rn_f32_slowpath - $__internal_2_$__cuda_sm20_div_rn_f64_full)
$__internal_2_$__cuda_sm20_div_rn_f64_full:
[----:B------:R-:W-:Y:S01]  /*1160*/  FSETP.GEU.AND P2, PT, |R17|, 1.469367938527859385e-39, PT ;  /* 0x001000001100780b */ /* 0x000fe20003f4e200 */
[----:B------:R-:W-:Y:S01]  /*1170*/  IMAD.MOV.U32 R22, RZ, RZ, R16 ;  /* 0x000000ffff167224 */ /* 0x000fe200078e0010 */
[C---:B------:R-:W-:Y:S01]  /*1180*/  FSETP.GEU.AND P0, PT, |R13|.reuse, 1.469367938527859385e-39, PT ;  /* 0x001000000d00780b */ /* 0x040fe20003f0e200 */
[----:B------:R-:W-:Y:S01]  /*1190*/  IMAD.MOV.U32 R26, RZ, RZ, 0x1 ;  /* 0x00000001ff1a7424 */ /* 0x000fe200078e00ff */
[----:B------:R-:W-:Y:S01]  /*11a0*/  LOP3.LUT R14, R13, 0x800fffff, RZ, 0xc0, !PT ;  /* 0x800fffff0d0e7812 */ /* 0x000fe200078ec0ff */
[----:B------:R-:W-:Y:S01]  /*11b0*/  BSSY.RECONVERGENT B1, `(.L_x_44) ;  /* 0x0000052000017945 */ /* 0x000fe20003800200 */
[----:B------:R-:W-:Y:S02]  /*11c0*/  LOP3.LUT R10, R17, 0x7ff00000, RZ, 0xc0, !PT ;  /* 0x7ff00000110a7812 */ /* 0x000fe400078ec0ff */
[----:B------:R-:W-:Y:S02]  /*11d0*/  LOP3.LUT R15, R14, 0x3ff00000, RZ, 0xfc, !PT ;  /* 0x3ff000000e0f7812 */ /* 0x000fe400078efcff */
[----:B------:R-:W-:-:S02]  /*11e0*/  MOV R14, R12 ;  /* 0x0000000c000e7202 */ /* 0x000fc40000000f00 */
[C---:B------:R-:W-:Y:S01]  /*11f0*/  LOP3.LUT R31, R13.reuse, 0x7ff00000, RZ, 0xc0, !PT ;  /* 0x7ff000000d1f7812 */ /* 0x040fe200078ec0ff */
[----:B------:R-:W-:Y:S01]  /*1200*/  @!P2 IMAD.MOV.U32 R24, RZ, RZ, RZ ;  /* 0x000000ffff18a224 */ /* 0x000fe200078e00ff */
[----:B------:R-:W-:Y:S01]  /*1210*/  @!P2 LOP3.LUT R11, R13, 0x7ff00000, RZ, 0xc0, !PT ;  /* 0x7ff000000d0ba812 */ /* 0x000fe200078ec0ff */
[----:B------:R-:W-:Y:S01]  /*1220*/  @!P0 DMUL R14, R12, 8.98846567431157953865e+307 ;  /* 0x7fe000000c0e8828 */ /* 0x000fe20000000000 */
[C---:B------:R-:W-:Y:S02]  /*1230*/  ISETP.GE.U32.AND P1, PT, R10.reuse, R31, PT ;  /* 0x0000001f0a00720c */ /* 0x040fe40003f26070 */
[----:B------:R-:W-:Y:S01]  /*1240*/  @!P2 ISETP.GE.U32.AND P3, PT, R10, R11, PT ;  /* 0x0000000b0a00a20c */ /* 0x000fe20003f66070 */
[----:B------:R-:W-:Y:S02]  /*1250*/  IMAD.MOV.U32 R11, RZ, RZ, 0x1ca00000 ;  /* 0x1ca00000ff0b7424 */ /* 0x000fe400078e00ff */
[----:B------:R-:W0:Y:S03]  /*1260*/  MUFU.RCP64H R27, R15 ;  /* 0x0000000f001b7308 */ /* 0x000e260000001800 */
[----:B------:R-:W-:-:S02]  /*1270*/  @!P2 SEL R25, R11, 0x63400000, !P3 ;  /* 0x634000000b19a807 */ /* 0x000fc40005800000 */
[----:B------:R-:W-:Y:S02]  /*1280*/  SEL R23, R11, 0x63400000, !P1 ;  /* 0x634000000b177807 */ /* 0x000fe40004800000 */
[--C-:B------:R-:W-:Y:S02]  /*1290*/  @!P2 LOP3.LUT R25, R25, 0x80000000, R17.reuse, 0xf8, !PT ;  /* 0x800000001919a812 */ /* 0x100fe400078ef811 */
[----:B------:R-:W-:Y:S02]  /*12a0*/  LOP3.LUT R23, R23, 0x800fffff, R17, 0xf8, !PT ;  /* 0x800fffff17177812 */ /* 0x000fe400078ef811 */
[----:B------:R-:W-:Y:S02]  /*12b0*/  @!P2 LOP3.LUT R25, R25, 0x100000, RZ, 0xfc, !PT ;  /* 0x001000001919a812 */ /* 0x000fe400078efcff */
[----:B------:R-:W-:-:S04]  /*12c0*/  @!P0 LOP3.LUT R31, R15, 0x7ff00000, RZ, 0xc0, !PT ;  /* 0x7ff000000f1f8812 */ /* 0x000fc800078ec0ff */
[----:B------:R-:W-:Y:S02]  /*12d0*/  @!P2 DFMA R22, R22, 2, -R24 ;  /* 0x400000001616a82b */ /* 0x000fe40000000818 */
[----:B0-----:R-:W-:-:S08]  /*12e0*/  DFMA R24, R26, -R14, 1 ;  /* 0x3ff000001a18742b */ /* 0x001fd0000000080e */
[----:B------:R-:W-:-:S08]  /*12f0*/  DFMA R24, R24, R24, R24 ;  /* 0x000000181818722b */ /* 0x000fd00000000018 */
[----:B------:R-:W-:-:S08]  /*1300*/  DFMA R24, R26, R24, R26 ;  /* 0x000000181a18722b */ /* 0x000fd0000000001a */
[----:B------:R-:W-:-:S08]  /*1310*/  DFMA R26, R24, -R14, 1 ;  /* 0x3ff00000181a742b */ /* 0x000fd0000000080e */
[----:B------:R-:W-:-:S08]  /*1320*/  DFMA R24, R24, R26, R24 ;  /* 0x0000001a1818722b */ /* 0x000fd00000000018 */
[----:B------:R-:W-:-:S08]  /*1330*/  DMUL R26, R24, R22 ;  /* 0x00000016181a7228 */ /* 0x000fd00000000000 */
[----:B------:R-:W-:-:S08]  /*1340*/  DFMA R28, R26, -R14, R22 ;  /* 0x8000000e1a1c722b */ /* 0x000fd00000000016 */
[----:B------:R-:W-:Y:S01]  /*1350*/  DFMA R28, R24, R28, R26 ;  /* 0x0000001c181c722b */ /* 0x000fe2000000001a */
[----:B------:R-:W-:Y:S01]  /*1360*/  IMAD.MOV.U32 R24, RZ, RZ, R10 ;  /* 0x000000ffff187224 */ /* 0x000fe200078e000a */
[----:B------:R-:W-:-:S05]  /*1370*/  @!P2 LOP3.LUT R24, R23, 0x7ff00000, RZ, 0xc0, !PT ;  /* 0x7ff000001718a812 */ /* 0x000fca00078ec0ff */
[----:B------:R-:W-:-:S05]  /*1380*/  VIADD R25, R24, 0xffffffff ;  /* 0xffffffff18197836 */ /* 0x000fca0000000000 */
[----:B------:R-:W-:Y:S01]  /*1390*/  ISETP.GT.U32.AND P0, PT, R25, 0x7feffffe, PT ;  /* 0x7feffffe1900780c */ /* 0x000fe20003f04070 */
[----:B------:R-:W-:-:S05]  /*13a0*/  VIADD R25, R31, 0xffffffff ;  /* 0xffffffff1f197836 */ /* 0x000fca0000000000 */
[----:B------:R-:W-:-:S13]  /*13b0*/  ISETP.GT.U32.OR P0, PT, R25, 0x7feffffe, P0 ;  /* 0x7feffffe1900780c */ /* 0x000fda0000704470 */
        /* <DEDUP_REMOVED lines=13> */
[----:B------:R-:W-:-:S09]  /*1490*/  MOV R16, RZ ;  /* 0x000000ff00107202 */ /* 0x000fd20000000f00 */
        /* <DEDUP_REMOVED lines=14> */
.L_x_45:
[----:B------:R-:W-:-:S14]  /*1580*/  DSETP.NAN.AND P0, PT, R16, R16, PT ;  /* 0x000000101000722a */ /* 0x000fdc0003f08000 */
[----:B------:R-:W-:Y:S05]  /*1590*/  @P0 BRA `(.L_x_47) ;  /* 0x0000000000440947 */ /* 0x000fea0003800000 */
[----:B------:R-:W-:-:S14]  /*15a0*/  DSETP.NAN.AND P0, PT, R12, R12, PT ;  /* 0x0000000c0c00722a */ /* 0x000fdc0003f08000 */
[----:B------:R-:W-:Y:S05]  /*15b0*/  @P0 BRA `(.L_x_48) ;  /* 0x0000000000300947 */ /* 0x000fea0003800000 */
[----:B------:R-:W-:Y:S01]  /*15c0*/  ISETP.NE.AND P0, PT, R24, R31, PT ;  /* 0x0000001f1800720c */ /* 0x000fe20003f05270 */
[----:B------:R-:W-:Y:S02]  /*15d0*/  IMAD.MOV.U32 R10, RZ, RZ, 0x0 ;  /* 0x00000000ff0a7424 */ /* 0x000fe400078e00ff */
[----:B------:R-:W-:-:S10]  /*15e0*/  IMAD.MOV.U32 R11, RZ, RZ, -0x80000 ;  /* 0xfff80000ff0b7424 */ /* 0x000fd400078e00ff */
        /* <DEDUP_REMOVED lines=9> */
.L_x_48:
[----:B------:R-:W-:Y:S01]  /*1680*/  LOP3.LUT R11, R13, 0x80000, RZ, 0xfc, !PT ;  /* 0x000800000d0b7812 */ /* 0x000fe200078efcff */
[----:B------:R-:W-:Y:S01]  /*1690*/  IMAD.MOV.U32 R10, RZ, RZ, R12 ;  /* 0x000000ffff0a7224 */ /* 0x000fe200078e000c */
[----:B------:R-:W-:Y:S06]  /*16a0*/  BRA `(.L_x_46) ;  /* 0x0000000000087947 */ /* 0x000fec0003800000 */
.L_x_47:
[----:B------:R-:W-:Y:S01]  /*16b0*/  LOP3.LUT R11, R17, 0x80000, RZ, 0xfc, !PT ;  /* 0x00080000110b7812 */ /* 0x000fe200078efcff */
[----:B------:R-:W-:-:S07]  /*16c0*/  IMAD.MOV.U32 R10, RZ, RZ, R16 ;  /* 0x000000ffff0a7224 */ /* 0x000fce00078e0010 */
.L_x_46:
[----:B------:R-:W-:Y:S05]  /*16d0*/  BSYNC.RECONVERGENT B1 ;  /* 0x0000000000017941 */ /* 0x000fea0003800200 */
.L_x_44:
[----:B------:R-:W-:Y:S01]  /*16e0*/  IMAD.MOV.U32 R12, RZ, RZ, R10 ;  /* 0x000000ffff0c7224 */ /* 0x000fe200078e000a */
[----:B------:R-:W-:Y:S01]  /*16f0*/  MOV R13, R11 ;  /* 0x0000000b000d7202 */ /* 0x000fe20000000f00 */
[----:B------:R-:W-:Y:S02]  /*1700*/  IMAD.MOV.U32 R10, RZ, RZ, R0 ;  /* 0x000000ffff0a7224 */ /* 0x000fe400078e0000 */
[----:B------:R-:W-:-:S04]  /*1710*/  IMAD.MOV.U32 R11, RZ, RZ, 0x0 ;  /* 0x00000000ff0b7424 */ /* 0x000fc800078e00ff */
[----:B------:R-:W-:Y:S05]  /*1720*/  RET.REL.NODEC R10 `(_Z26discreteFourierTransform2DPfS_ii) ;  /* 0xffffffe80a347950 */ /* 0x000fea0003c3ffff */
        .weak           $__internal_3_$__cuda_sm20_sqrt_rn_f32_slowpath
        .type           $__internal_3_$__cuda_sm20_sqrt_rn_f32_slowpath,@function
        .size           $__internal_3_$__cuda_sm20_sqrt_rn_f32_slowpath,(.L_x_55 - $__internal_3_$__cuda_sm20_sqrt_rn_f32_slowpath)
$__internal_3_$__cuda_sm20_sqrt_rn_f32_slowpath:
        /* <DEDUP_REMOVED lines=19> */
.L_x_49:
[----:B------:R-:W-:Y:S02]  /*1860*/  IMAD.MOV.U32 R7, RZ, RZ, R2 ;  /* 0x000000ffff077224 */ /* 0x000fe400078e0002 */
[----:B------:R-:W-:Y:S02]  /*1870*/  IMAD.MOV.U32 R2, RZ, RZ, R9 ;  /* 0x000000ffff027224 */ /* 0x000fe400078e0009 */
[----:B------:R-:W-:-:S04]  /*1880*/  IMAD.MOV.U32 R3, RZ, RZ, 0x0 ;  /* 0x00000000ff037424 */ /* 0x000fc800078e00ff */
[----:B------:R-:W-:Y:S05]  /*1890*/  RET.REL.NODEC R2 `(_Z26discreteFourierTransform2DPfS_ii) ;  /* 0xffffffe402d87950 */ /* 0x000fea0003c3ffff */
.L_x_50:
        /* <DEDUP_REMOVED lines=14> */
.L_x_55:


//--------------------- .text._Z15circularShift2DPfS_iiii --------------------------
	.section	.text._Z15circularShift2DPfS_iiii,"ax",@progbits
	.align	128
        .global         _Z15circularShift2DPfS_iiii
        .type           _Z15circularShift2DPfS_iiii,@function
        .size           _Z15circularShift2DPfS_iiii,(.L_x_59 - _Z15circularShift2DPfS_iiii)
        .other          _Z15circularShift2DPfS_iiii,@"STO_CUDA_ENTRY STV_DEFAULT"
_Z15circularShift2DPfS_iiii:
.text._Z15circularShift2DPfS_iiii:
[----:B------:R-:W-:Y:S01]  /*0000*/  LDC R1, c[0x0][0x37c] ;  /* 0x0000df00ff017b82 */ /* 0x000fe20000000800 */
[----:B------:R-:W0:Y:S07]  /*0010*/  S2R R7, SR_TID.Y ;  /* 0x0000000000077919 */ /* 0x000e2e0000002200 */
[----:B------:R-:W1:Y:S01]  /*0020*/  LDC R5, c[0x0][0x360] ;  /* 0x0000d800ff057b82 */ /* 0x000e620000000800 */
[----:B------:R-:W1:Y:S07]  /*0030*/  S2R R4, SR_TID.X ;  /* 0x0000000000047919 */ /* 0x000e6e0000002100 */
[----:B------:R-:W0:Y:S08]  /*0040*/  S2UR UR5, SR_CTAID.Y ;  /* 0x00000000000579c3 */ /* 0x000e300000002600 */
[----:B------:R-:W0:Y:S08]  /*0050*/  LDC R0, c[0x0][0x364] ;  /* 0x0000d900ff007b82 */ /* 0x000e300000000800 */
[----:B------:R-:W1:Y:S08]  /*0060*/  S2UR UR4, SR_CTAID.X ;  /* 0x00000000000479c3 */ /* 0x000e700000002500 */
[----:B------:R-:W2:Y:S01]  /*0070*/  LDC.64 R2, c[0x0][0x390] ;  /* 0x0000e400ff027b82 */ /* 0x000ea20000000a00 */
[----:B0-----:R-:W-:-:S02]  /*0080*/  IMAD R0, R0, UR5, R7 ;  /* 0x0000000500007c24 */ /* 0x001fc4000f8e0207 */
[----:B-1----:R-:W-:-:S03]  /*0090*/  IMAD R5, R5, UR4, R4 ;  /* 0x0000000405057c24 */ /* 0x002fc6000f8e0204 */
[----:B--2---:R-:W-:-:S04]  /*00a0*/  ISETP.GE.AND P0, PT, R0, R3, PT ;  /* 0x000000030000720c */ /* 0x004fc80003f06270 */
[----:B------:R-:W-:-:S13]  /*00b0*/  ISETP.GE.OR P0, PT, R5, R2, P0 ;  /* 0x000000020500720c */ /* 0x000fda0000706670 */
[----:B------:R-:W-:Y:S05]  /*00c0*/  @P0 EXIT ;  /* 0x000000000000094d */ /* 0x000fea0003800000 */
[----:B------:R-:W-:Y:S01]  /*00d0*/  IABS R4, R3 ;  /* 0x0000000300047213 */ /* 0x000fe20000000000 */
[----:B------:R-:W0:Y:S01]  /*00e0*/  LDCU UR4, c[0x0][0x39c] ;  /* 0x00007380ff0477ac */ /* 0x000e220008000800 */
[----:B------:R-:W-:Y:S02]  /*00f0*/  IABS R6, R2 ;  /* 0x0000000200067213 */ /* 0x000fe40000000000 */
[----:B------:R-:W1:Y:S01]  /*0100*/  I2F.RP R7, R4 ;  /* 0x0000000400077306 */ /* 0x000e620000209400 */
[----:B------:R-:W2:Y:S07]  /*0110*/  LDCU UR5, c[0x0][0x398] ;  /* 0x00007300ff0577ac */ /* 0x000eae0008000800 */
[----:B------:R-:W3:Y:S08]  /*0120*/  I2F.RP R12, R6 ;  /* 0x00000006000c7306 */ /* 0x000ef00000209400 */
[----:B-1----:R-:W1:Y:S08]  /*0130*/  MUFU.RCP R7, R7 ;  /* 0x0000000700077308 */ /* 0x002e700000001000 */
[----:B---3--:R-:W3:Y:S01]  /*0140*/  MUFU.RCP R12, R12 ;  /* 0x0000000c000c7308 */ /* 0x008ee20000001000 */
[----:B-1----:R-:W-:-:S07]  /*0150*/  VIADD R10, R7, 0xffffffe ;  /* 0x0ffffffe070a7836 */ /* 0x002fce0000000000 */
[----:B------:R1:W4:Y:S01]  /*0160*/  F2I.FTZ.U32.TRUNC.NTZ R11, R10 ;  /* 0x0000000a000b7305 */ /* 0x000322000021f000 */
[----:B---3--:R-:W-:Y:S02]  /*0170*/  VIADD R8, R12, 0xffffffe ;  /* 0x0ffffffe0c087836 */ /* 0x008fe40000000000 */
[----:B0-----:R-:W-:-:S05]  /*0180*/  VIADD R12, R0, -UR4 ;  /* 0x80000004000c7c36 */ /* 0x001fca0008000000 */
[----:B------:R0:W3:Y:S01]  /*0190*/  F2I.FTZ.U32.TRUNC.NTZ R9, R8 ;  /* 0x0000000800097305 */ /* 0x0000e2000021f000 */
[----:B-1----:R-:W-:Y:S01]  /*01a0*/  IMAD.MOV.U32 R10, RZ, RZ, RZ ;  /* 0x000000ffff0a7224 */ /* 0x002fe200078e00ff */
[----:B------:R-:W-:Y:S02]  /*01b0*/  ISETP.GE.AND P2, PT, R12, RZ, PT ;  /* 0x000000ff0c00720c */ /* 0x000fe40003f46270 */
[----:B----4-:R-:W-:Y:S01]  /*01c0*/  IADD3 R13, PT, PT, RZ, -R11, RZ ;  /* 0x8000000bff0d7210 */ /* 0x010fe20007ffe0ff */
[----:B0-----:R-:W-:-:S04]  /*01d0*/  IMAD.MOV.U32 R8, RZ, RZ, RZ ;  /* 0x000000ffff087224 */ /* 0x001fc800078e00ff */
[----:B------:R-:W-:Y:S01]  /*01e0*/  IMAD R7, R13, R4, RZ ;  /* 0x000000040d077224 */ /* 0x000fe200078e02ff */
[----:B--2---:R-:W-:Y:S01]  /*01f0*/  IADD3 R13, PT, PT, R5, -UR5, RZ ;  /* 0x80000005050d7c10 */ /* 0x004fe2000fffe0ff */
[----:B------:R-:W0:Y:S01]  /*0200*/  LDCU.64 UR4, c[0x0][0x358] ;  /* 0x00006b00ff0477ac */ /* 0x000e220008000a00 */
[----:B---3--:R-:W-:Y:S02]  /*0210*/  IMAD.MOV R15, RZ, RZ, -R9 ;  /* 0x000000ffff0f7224 */ /* 0x008fe400078e0a09 */
[----:B------:R-:W-:Y:S01]  /*0220*/  IMAD.HI.U32 R7, R11, R7, R10 ;  /* 0x000000070b077227 */ /* 0x000fe200078e000a */
[----:B------:R-:W-:Y:S02]  /*0230*/  IABS R10, R12 ;  /* 0x0000000c000a7213 */ /* 0x000fe40000000000 */
[----:B------:R-:W-:Y:S01]  /*0240*/  ISETP.GE.AND P3, PT, R13, RZ, PT ;  /* 0x000000ff0d00720c */ /* 0x000fe20003f66270 */
[----:B------:R-:W-:Y:S01]  /*0250*/  IMAD R11, R15, R6, RZ ;  /* 0x000000060f0b7224 */ /* 0x000fe200078e02ff */
[----:B------:R-:W-:-:S03]  /*0260*/  IABS R15, R13 ;  /* 0x0000000d000f7213 */ /* 0x000fc60000000000 */
[----:B------:R-:W-:Y:S01]  /*0270*/  IMAD.HI.U32 R8, R9, R11, R8 ;  /* 0x0000000b09087227 */ /* 0x000fe200078e0008 */
[----:B------:R-:W-:-:S05]  /*0280*/  MOV R11, R10 ;  /* 0x0000000a000b7202 */ /* 0x000fca0000000f00 */
[----:B------:R-:W-:-:S04]  /*0290*/  IMAD.HI.U32 R9, R7, R11, RZ ;  /* 0x0000000b07097227 */ /* 0x000fc800078e00ff */
[----:B------:R-:W-:-:S04]  /*02a0*/  IMAD.HI.U32 R10, R8, R15, RZ ;  /* 0x0000000f080a7227 */ /* 0x000fc800078e00ff */
[----:B------:R-:W-:Y:S02]  /*02b0*/  IMAD.MOV R9, RZ, RZ, -R9 ;  /* 0x000000ffff097224 */ /* 0x000fe400078e0a09 */
[----:B------:R-:W-:Y:S02]  /*02c0*/  IMAD.MOV R10, RZ, RZ, -R10 ;  /* 0x000000ffff0a7224 */ /* 0x000fe400078e0a0a */
[----:B------:R-:W-:Y:S02]  /*02d0*/  IMAD R9, R4, R9, R11 ;  /* 0x0000000904097224 */ /* 0x000fe400078e020b */
[----:B------:R-:W-:Y:S01]  /*02e0*/  IMAD R11, R6, R10, R15 ;  /* 0x0000000a060b7224 */ /* 0x000fe200078e020f */
[----:B------:R-:W-:Y:S02]  /*02f0*/  LOP3.LUT R10, RZ, R2, RZ, 0x33, !PT ;  /* 0x00000002ff0a7212 */ /* 0x000fe400078e33ff */
[----:B------:R-:W-:Y:S02]  /*0300*/  ISETP.GT.U32.AND P0, PT, R4, R9, PT ;  /* 0x000000090400720c */ /* 0x000fe40003f04070 */
[----:B------:R-:W-:-:S11]  /*0310*/  ISETP.GT.U32.AND P1, PT, R6, R11, PT ;  /* 0x0000000b0600720c */ /* 0x000fd60003f24070 */
[----:B------:R-:W-:Y:S02]  /*0320*/  @!P0 IADD3 R9, PT, PT, R9, -R4, RZ ;  /* 0x8000000409098210 */ /* 0x000fe40007ffe0ff */
[----:B------:R-:W-:Y:S02]  /*0330*/  @!P1 IMAD.IADD R11, R11, 0x1, -R6 ;  /* 0x000000010b0b9824 */ /* 0x000fe400078e0a06 */
[----:B------:R-:W-:-:S03]  /*0340*/  ISETP.GT.U32.AND P0, PT, R4, R9, PT ;  /* 0x000000090400720c */ /* 0x000fc60003f04070 */
[----:B------:R-:W-:-:S10]  /*0350*/  ISETP.GT.U32.AND P1, PT, R6, R11, PT ;  /* 0x0000000b0600720c */ /* 0x000fd40003f24070 */
[----:B------:R-:W-:Y:S01]  /*0360*/  @!P0 IMAD.IADD R9, R9, 0x1, -R4 ;  /* 0x0000000109098824 */ /* 0x000fe200078e0a04 */
[----:B------:R-:W-:Y:S02]  /*0370*/  ISETP.NE.AND P0, PT, R3, RZ, PT ;  /* 0x000000ff0300720c */ /* 0x000fe40003f05270 */
[----:B------:R-:W-:Y:S01]  /*0380*/  @!P1 IADD3 R11, PT, PT, R11, -R6, RZ ;  /* 0x800000060b0b9210 */ /* 0x000fe20007ffe0ff */
[----:B------:R-:W-:Y:S01]  /*0390*/  @!P2 IMAD.MOV R9, RZ, RZ, -R9 ;  /* 0x000000ffff09a224 */ /* 0x000fe200078e0a09 */
[----:B------:R-:W-:-:S03]  /*03a0*/  ISETP.NE.AND P1, PT, R2, RZ, PT ;  /* 0x000000ff0200720c */ /* 0x000fc60003f25270 */
[----:B------:R-:W-:Y:S01]  /*03b0*/  IMAD.MOV.U32 R13, RZ, RZ, R11 ;  /* 0x000000ffff0d7224 */ /* 0x000fe200078e000b */
[----:B------:R-:W-:-:S04]  /*03c0*/  LOP3.LUT R11, RZ, R3, RZ, 0x33, !PT ;  /* 0x00000003ff0b7212 */ /* 0x000fc800078e33ff */
[----:B------:R-:W-:Y:S02]  /*03d0*/  @!P3 IADD3 R13, PT, PT, -R13, RZ, RZ ;  /* 0x000000ff0d0db210 */ /* 0x000fe40007ffe1ff */
[----:B------:R-:W-:Y:S02]  /*03e0*/  SEL R12, R11, R9, !P0 ;  /* 0x000000090b0c7207 */ /* 0x000fe40004000000 */
[----:B------:R-:W-:-:S03]  /*03f0*/  SEL R13, R10, R13, !P1 ;  /* 0x0000000d0a0d7207 */ /* 0x000fc60004800000 */
[----:B------:R-:W-:Y:S02]  /*0400*/  IMAD.IADD R12, R12, 0x1, R3 ;  /* 0x000000010c0c7824 */ /* 0x000fe400078e0203 */
[----:B------:R-:W-:-:S03]  /*0410*/  IMAD.IADD R13, R13, 0x1, R2 ;  /* 0x000000010d0d7824 */ /* 0x000fc600078e0202 */
[----:B------:R-:W-:Y:S02]  /*0420*/  IABS R3, R12 ;  /* 0x0000000c00037213 */ /* 0x000fe40000000000 */
[----:B------:R-:W-:Y:S02]  /*0430*/  IABS R9, R13 ;  /* 0x0000000d00097213 */ /* 0x000fe40000000000 */
[----:B------:R-:W-:Y:S01]  /*0440*/  ISETP.GE.AND P5, PT, R13, RZ, PT ;  /* 0x000000ff0d00720c */ /* 0x000fe20003fa6270 */
[----:B------:R-:W-:-:S04]  /*0450*/  IMAD.HI.U32 R7, R7, R3, RZ ;  /* 0x0000000307077227 */ /* 0x000fc800078e00ff */
[----:B------:R-:W-:Y:S01]  /*0460*/  IMAD.HI.U32 R8, R8, R9, RZ ;  /* 0x0000000908087227 */ /* 0x000fe200078e00ff */
[----:B------:R-:W-:-:S03]  /*0470*/  IADD3 R7, PT, PT, -R7, RZ, RZ ;  /* 0x000000ff07077210 */ /* 0x000fc60007ffe1ff */
[----:B------:R-:W-:Y:S02]  /*0480*/  IMAD.MOV R8, RZ, RZ, -R8 ;  /* 0x000000ffff087224 */ /* 0x000fe400078e0a08 */
[----:B------:R-:W-:Y:S02]  /*0490*/  IMAD R3, R4, R7, R3 ;  /* 0x0000000704037224 */ /* 0x000fe400078e0203 */
[----:B------:R-:W-:Y:S02]  /*04a0*/  IMAD R7, R6, R8, R9 ;  /* 0x0000000806077224 */ /* 0x000fe400078e0209 */
[----:B------:R-:W1:Y:S01]  /*04b0*/  LDC.64 R8, c[0x0][0x388] ;  /* 0x0000e200ff087b82 */ /* 0x000e620000000a00 */
[----:B------:R-:W-:Y:S02]  /*04c0*/  ISETP.GT.U32.AND P2, PT, R4, R3, PT ;  /* 0x000000030400720c */ /* 0x000fe40003f44070 */
[----:B------:R-:W-:-:S11]  /*04d0*/  ISETP.GT.U32.AND P3, PT, R6, R7, PT ;  /* 0x000000070600720c */ /* 0x000fd60003f64070 */
[----:B------:R-:W-:Y:S02]  /*04e0*/  @!P2 IMAD.IADD R3, R3, 0x1, -R4 ;  /* 0x000000010303a824 */ /* 0x000fe400078e0a04 */
[----:B------:R-:W-:Y:S02]  /*04f0*/  @!P3 IADD3 R7, PT, PT, R7, -R6, RZ ;  /* 0x800000060707b210 */ /* 0x000fe40007ffe0ff */
[----:B------:R-:W-:Y:S02]  /*0500*/  ISETP.GE.AND P3, PT, R12, RZ, PT ;  /* 0x000000ff0c00720c */ /* 0x000fe40003f66270 */
[----:B------:R-:W-:Y:S02]  /*0510*/  ISETP.GT.U32.AND P2, PT, R4, R3, PT ;  /* 0x000000030400720c */ /* 0x000fe40003f44070 */
[----:B------:R-:W-:-:S11]  /*0520*/  ISETP.GT.U32.AND P4, PT, R6, R7, PT ;  /* 0x000000070600720c */ /* 0x000fd60003f84070 */
[----:B------:R-:W-:Y:S02]  /*0530*/  @!P2 IMAD.IADD R3, R3, 0x1, -R4 ;  /* 0x000000010303a824 */ /* 0x000fe400078e0a04 */
[----:B------:R-:W-:Y:S02]  /*0540*/  @!P4 IADD3 R7, PT, PT, R7, -R6, RZ ;  /* 0x800000060707c210 */ /* 0x000fe40007ffe0ff */
[----:B------:R-:W-:Y:S02]  /*0550*/  @!P3 IMAD.MOV R3, RZ, RZ, -R3 ;  /* 0x000000ffff03b224 */ /* 0x000fe400078e0a03 */
[----:B------:R-:W-:-:S03]  /*0560*/  @!P5 IADD3 R7, PT, PT, -R7, RZ, RZ ;  /* 0x000000ff0707d210 */ /* 0x000fc60007ffe1ff */
[----:B------:R-:W-:Y:S02]  /*0570*/  SEL R3, R11, R3, !P0 ;  /* 0x000000030b037207 */ /* 0x000fe40004000000 */
[----:B------:R-:W-:-:S05]  /*0580*/  SEL R7, R10, R7, !P1 ;  /* 0x000000070a077207 */ /* 0x000fca0004800000 */
[----:B------:R-:W-:-:S04]  /*0590*/  IMAD R7, R3, R2, R7 ;  /* 0x0000000203077224 */ /* 0x000fc800078e0207 */
[----:B-1----:R-:W-:Y:S02]  /*05a0*/  IMAD.WIDE R8, R7, 0x4, R8 ;  /* 0x0000000407087825 */ /* 0x002fe400078e0208 */
[----:B------:R-:W1:Y:S04]  /*05b0*/  LDC.64 R6, c[0x0][0x380] ;  /* 0x0000e000ff067b82 */ /* 0x000e680000000a00 */
[----:B0-----:R-:W2:Y:S01]  /*05c0*/  LDG.E R9, desc[UR4][R8.64] ;  /* 0x0000000408097981 */ /* 0x001ea2000c1e1900 */
[----:B------:R-:W-:-:S04]  /*05d0*/  IMAD R3, R0, R2, R5 ;  /* 0x0000000200037224 */ /* 0x000fc800078e0205 */
[----:B-1----:R-:W-:-:S05]  /*05e0*/  IMAD.WIDE R2, R3, 0x4, R6 ;  /* 0x0000000403027825 */ /* 0x002fca00078e0206 */
[----:B--2---:R-:W-:Y:S01]  /*05f0*/  STG.E desc[UR4][R2.64], R9 ;  /* 0x0000000902007986 */ /* 0x004fe2000c101904 */
[----:B------:R-:W-:Y:S05]  /*0600*/  EXIT ;  /* 0x000000000000794d */ /* 0x000fea0003800000 */
.L_x_51:
        /* <DEDUP_REMOVED lines=15> */
.L_x_59:


//--------------------- .nv.global.init           --------------------------
	.section	.nv.global.init,"aw",@progbits
	.align	4
.nv.global.init:
	.type		__cudart_i2opi_f,@object
	.size		__cudart_i2opi_f,(.L_0 - __cudart_i2opi_f)
__cudart_i2opi_f:
        /*0000*/ 	.byte	0x41, 0x90, 0x43, 0x3c, 0x99, 0x95, 0x62, 0xdb, 0xc0, 0xdd, 0x34, 0xf5, 0xd1, 0x57, 0x27, 0xfc
        /*0010*/ 	.byte	0x29, 0x15, 0x44, 0x4e, 0x6e, 0x83, 0xf9, 0xa2
.L_0:


//--------------------- .nv.shared.reserved.0     --------------------------
	.section	.nv.shared.reserved.0,"aw",@nobits
	.weak		__nv_reservedSMEM_offset_0_alias
	.size		__nv_reservedSMEM_offset_0_alias, 0, 64
	.other		__nv_reservedSMEM_offset_0_alias,@"STO_CUDA_RESERVED_SHARED STV_DEFAULT"
__nv_reservedSMEM_offset_0_alias:
	.zero		0
	.zero		64


//--------------------- .nv.constant0._Z31discreteFourierTransformBatch2DPfS_iii --------------------------
	.section	.nv.constant0._Z31discreteFourierTransformBatch2DPfS_iii,"a",@progbits
	.sectionflags	@""
	.align	4
.nv.constant0._Z31discreteFourierTransformBatch2DPfS_iii:
	.zero		924


//--------------------- .nv.constant0._Z20circularShiftBatch2DPfS_iiiii --------------------------
	.section	.nv.constant0._Z20circularShiftBatch2DPfS_iiiii,"a",@progbits
	.sectionflags	@""
	.align	4
.nv.constant0._Z20circularShiftBatch2DPfS_iiiii:
	.zero		932


//--------------------- .nv.constant0._Z26discreteFourierTransform2DPfS_ii --------------------------
	.section	.nv.constant0._Z26discreteFourierTransform2DPfS_ii,"a",@progbits
	.sectionflags	@""
	.align	4
.nv.constant0._Z26discreteFourierTransform2DPfS_ii:
	.zero		920


//--------------------- .nv.constant0._Z15circularShift2DPfS_iiii --------------------------
	.section	.nv.constant0._Z15circularShift2DPfS_iiii,"a",@progbits
	.sectionflags	@""
	.align	4
.nv.constant0._Z15circularShift2DPfS_iiii:
	.zero		928


//--------------------- SYMBOLS --------------------------

	.type		.nv.reservedSmem.offset0,@object
	.size		.nv.reservedSmem.offset0,0x4
